// auto-generated by cutlass_sweep.gemm — config: {"arch": "sm_90", "cluster_m": 2, "cluster_n": 1, "dtype": "bf16", "dtype_b": "bf16", "layout": "nt", "stages": 0, "tile_k": 64, "tile_m": 256, "tile_n": 224}
#include "cutlass/cutlass.h"
#include "cutlass/gemm/collective/collective_builder.hpp"
#include "cutlass/gemm/device/gemm_universal_adapter.h"
#include "cutlass/gemm/kernel/gemm_universal.hpp"
#include "cutlass/epilogue/collective/collective_builder.hpp"

using ElemA = cutlass::bfloat16_t;
using ElemB = cutlass::bfloat16_t;
using ElemCD = cutlass::bfloat16_t;
using Acc  = float;
using TileShape    = cute::Shape<cute::_256, cute::_224, cute::_64>;
using ClusterShape = cute::Shape<cute::_2, cute::_1, cute::_1>;

using CollectiveEpilogue = typename cutlass::epilogue::collective::CollectiveBuilder<
    cutlass::arch::Sm90, cutlass::arch::OpClassTensorOp,
    TileShape, ClusterShape,
    cutlass::epilogue::collective::EpilogueTileAuto,
    Acc, Acc,
    ElemCD, cutlass::layout::RowMajor, 128 / cutlass::sizeof_bits<ElemCD>::value,
    ElemCD, cutlass::layout::RowMajor, 128 / cutlass::sizeof_bits<ElemCD>::value,
    cutlass::epilogue::collective::EpilogueScheduleAuto
  >::CollectiveOp;

using CollectiveMainloop = typename cutlass::gemm::collective::CollectiveBuilder<
    cutlass::arch::Sm90, cutlass::arch::OpClassTensorOp,
    ElemA, cutlass::layout::RowMajor, 128 / cutlass::sizeof_bits<ElemA>::value,
    ElemB, cutlass::layout::ColumnMajor, 128 / cutlass::sizeof_bits<ElemB>::value,
    Acc,
    TileShape, ClusterShape,
    cutlass::gemm::collective::StageCountAutoCarveout<static_cast<int>(sizeof(typename CollectiveEpilogue::SharedStorage))>,
    cutlass::gemm::collective::KernelScheduleAuto
  >::CollectiveOp;

using GemmKernel = cutlass::gemm::kernel::GemmUniversal<
    cute::Shape<int,int,int,int>,
    CollectiveMainloop,
    CollectiveEpilogue
>;
using Gemm = cutlass::gemm::device::GemmUniversalAdapter<GemmKernel>;

// Force the device kernel symbol into the cubin without needing a host main.
auto* _anchor = &cutlass::device_kernel<GemmKernel>;


// ===== COMPILED SASS (sm_90a) =====

	.target	sm_90a

	.elftype	@"ET_EXEC"


//--------------------- .note.nv.tkinfo           --------------------------
	.section	.note.nv.tkinfo,"",@"SHT_NOTE"
	.sectionflags	@"SHF_NOTE_NV_TKINFO"
	.tkinfo
        /*0018*/ 	.word	0x00000002
        /*0030*/ 	.string	""
        /*0030*/ 	.string	"ptxas"
        /*0030*/ 	.string	"Cuda compilation tools, release 13.0, V13.0.88"
        /*0030*/ 	.string	"Build cuda_13.0.r13.0/compiler.36424714_0"
        /*0030*/ 	.string	"-arch sm_90a -m 64 "



//--------------------- .note.nv.cuinfo           --------------------------
	.section	.note.nv.cuinfo,"",@"SHT_NOTE"
	.sectionflags	@"SHF_NOTE_NV_CUINFO"
        /*0018*/ 	.short	0x0002
        /*001a*/ 	.short	0x005a
        /*001c*/ 	.short	0x0082
	.zero		2


//--------------------- .nv.info                  --------------------------
	.section	.nv.info,"",@"SHT_CUDA_INFO"
	.align	4


	//----- nvinfo : EIATTR_REGCOUNT
	.align		4
        /*0000*/ 	.byte	0x04, 0x2f
        /*0002*/ 	.short	(.L_15 - .L_14)
	.align		4
.L_14:
        /*0004*/ 	.word	index@(_ZN7cutlass13device_kernelINS_4gemm6kernel13GemmUniversalIN4cute5tupleIJiiiiEEENS1_10collective13CollectiveMmaINS1_34MainloopSm90TmaGmmaWarpSpecializedILi3ENS5_IJNS4_1CILi2EEENSA_ILi1EEESC_EEENS1_35KernelTmaWarpSpecializedCooperativeEEENS5_IJNSA_ILi256EEENSA_ILi224EEENSA_ILi64EEEEEENS_10bfloat16_tENS5_IJlSC_lEEESK_SL_NS4_8TiledMMAINS4_8MMA_AtomIJNS4_4SM904GMMA27MMA_64x32x16_F32BF16BF16_SSILNSP_5MajorE0ELSR_0ELNSP_7ScaleInE1ELSS_1EEEEEENS4_6LayoutISD_NS5_IJSC_NSA_ILi0EEESW_EEEEENS5_IJNS4_10UnderscoreESZ_SZ_EEEEENS4_13SM90_TMA_LOADENS4_14ComposedLayoutINS4_7SwizzleILi3ELi4ELi3EEENS4_18smem_ptr_flag_bitsILi16EEENSV_INS5_IJNSA_ILi8EEESI_EEENS5_IJSI_SC_EEEEEEEvNS4_8identityENS4_23SM90_TMA_LOAD_MULTICASTES1C_vS1D_EENS_8epilogue10collective6detail29Sm90TmaWarpSpecializedAdapterINS1H_15DefaultEpilogueISK_SL_SL_NS1G_6thread17LinearCombinationISK_Li1EffLNS1L_9ScaleType4KindE0ELNS_15FloatRoundStyleE2ESK_EENS1_15EpilogueDefaultEEEEEvvEEEEvNT_6ParamsE)
        /*0008*/ 	.word	0x000000a8


	//----- nvinfo : EIATTR_FRAME_SIZE
	.align		4
.L_15:
        /*000c*/ 	.byte	0x04, 0x11
        /*000e*/ 	.short	(.L_17 - .L_16)
	.align		4
.L_16:
        /*0010*/ 	.word	index@(_ZN7cutlass13device_kernelINS_4gemm6kernel13GemmUniversalIN4cute5tupleIJiiiiEEENS1_10collective13CollectiveMmaINS1_34MainloopSm90TmaGmmaWarpSpecializedILi3ENS5_IJNS4_1CILi2EEENSA_ILi1EEESC_EEENS1_35KernelTmaWarpSpecializedCooperativeEEENS5_IJNSA_ILi256EEENSA_ILi224EEENSA_ILi64EEEEEENS_10bfloat16_tENS5_IJlSC_lEEESK_SL_NS4_8TiledMMAINS4_8MMA_AtomIJNS4_4SM904GMMA27MMA_64x32x16_F32BF16BF16_SSILNSP_5MajorE0ELSR_0ELNSP_7ScaleInE1ELSS_1EEEEEENS4_6LayoutISD_NS5_IJSC_NSA_ILi0EEESW_EEEEENS5_IJNS4_10UnderscoreESZ_SZ_EEEEENS4_13SM90_TMA_LOADENS4_14ComposedLayoutINS4_7SwizzleILi3ELi4ELi3EEENS4_18smem_ptr_flag_bitsILi16EEENSV_INS5_IJNSA_ILi8EEESI_EEENS5_IJSI_SC_EEEEEEEvNS4_8identityENS4_23SM90_TMA_LOAD_MULTICASTES1C_vS1D_EENS_8epilogue10collective6detail29Sm90TmaWarpSpecializedAdapterINS1H_15DefaultEpilogueISK_SL_SL_NS1G_6thread17LinearCombinationISK_Li1EffLNS1L_9ScaleType4KindE0ELNS_15FloatRoundStyleE2ESK_EENS1_15EpilogueDefaultEEEEEvvEEEEvNT_6ParamsE)
        /*0014*/ 	.word	0x00000148


	//----- nvinfo : EIATTR_MIN_STACK_SIZE
	.align		4
.L_17:
        /*0018*/ 	.byte	0x04, 0x12
        /*001a*/ 	.short	(.L_19 - .L_18)
	.align		4
.L_18:
        /*001c*/ 	.word	index@(_ZN7cutlass13device_kernelINS_4gemm6kernel13GemmUniversalIN4cute5tupleIJiiiiEEENS1_10collective13CollectiveMmaINS1_34MainloopSm90TmaGmmaWarpSpecializedILi3ENS5_IJNS4_1CILi2EEENSA_ILi1EEESC_EEENS1_35KernelTmaWarpSpecializedCooperativeEEENS5_IJNSA_ILi256EEENSA_ILi224EEENSA_ILi64EEEEEENS_10bfloat16_tENS5_IJlSC_lEEESK_SL_NS4_8TiledMMAINS4_8MMA_AtomIJNS4_4SM904GMMA27MMA_64x32x16_F32BF16BF16_SSILNSP_5MajorE0ELSR_0ELNSP_7ScaleInE1ELSS_1EEEEEENS4_6LayoutISD_NS5_IJSC_NSA_ILi0EEESW_EEEEENS5_IJNS4_10UnderscoreESZ_SZ_EEEEENS4_13SM90_TMA_LOADENS4_14ComposedLayoutINS4_7SwizzleILi3ELi4ELi3EEENS4_18smem_ptr_flag_bitsILi16EEENSV_INS5_IJNSA_ILi8EEESI_EEENS5_IJSI_SC_EEEEEEEvNS4_8identityENS4_23SM90_TMA_LOAD_MULTICASTES1C_vS1D_EENS_8epilogue10collective6detail29Sm90TmaWarpSpecializedAdapterINS1H_15DefaultEpilogueISK_SL_SL_NS1G_6thread17LinearCombinationISK_Li1EffLNS1L_9ScaleType4KindE0ELNS_15FloatRoundStyleE2ESK_EENS1_15EpilogueDefaultEEEEEvvEEEEvNT_6ParamsE)
        /*0020*/ 	.word	0x00000148
.L_19:


//--------------------- .nv.compat                --------------------------
	.section	.nv.compat,"",@"SHT_CUDA_COMPAT_INFO"
	.align	4
        /*0000*/ 	.byte	0x02, 0x09, 0x01, 0x00, 0x02, 0x02, 0x04, 0x00, 0x02, 0x05, 0x05, 0x00, 0x03, 0x07, 0x01, 0x01
        /*0010*/ 	.byte	0x02, 0x03, 0x01, 0x00, 0x02, 0x06, 0x01, 0x00, 0x04, 0x0b, 0x08, 0x00, 0x00, 0x00, 0x00, 0x00
        /*0020*/ 	.byte	0x00, 0x00, 0x00, 0x00


//--------------------- .nv.info._ZN7cutlass13device_kernelINS_4gemm6kernel13GemmUniversalIN4cute5tupleIJiiiiEEENS1_10collective13CollectiveMmaINS1_34MainloopSm90TmaGmmaWarpSpecializedILi3ENS5_IJNS4_1CILi2EEENSA_ILi1EEESC_EEENS1_35KernelTmaWarpSpecializedCooperativeEEENS5_IJNSA_ILi256EEENSA_ILi224EEENSA_ILi64EEEEEENS_10bfloat16_tENS5_IJlSC_lEEESK_SL_NS4_8TiledMMAINS4_8MMA_AtomIJNS4_4SM904GMMA27MMA_64x32x16_F32BF16BF16_SSILNSP_5MajorE0ELSR_0ELNSP_7ScaleInE1ELSS_1EEEEEENS4_6LayoutISD_NS5_IJSC_NSA_ILi0EEESW_EEEEENS5_IJNS4_10UnderscoreESZ_SZ_EEEEENS4_13SM90_TMA_LOADENS4_14ComposedLayoutINS4_7SwizzleILi3ELi4ELi3EEENS4_18smem_ptr_flag_bitsILi16EEENSV_INS5_IJNSA_ILi8EEESI_EEENS5_IJSI_SC_EEEEEEEvNS4_8identityENS4_23SM90_TMA_LOAD_MULTICASTES1C_vS1D_EENS_8epilogue10collective6detail29Sm90TmaWarpSpecializedAdapterINS1H_15DefaultEpilogueISK_SL_SL_NS1G_6thread17LinearCombinationISK_Li1EffLNS1L_9ScaleType4KindE0ELNS_15FloatRoundStyleE2ESK_EENS1_15EpilogueDefaultEEEEEvvEEEEvNT_6ParamsE --------------------------
	.section	.nv.info._ZN7cutlass13device_kernelINS_4gemm6kernel13GemmUniversalIN4cute5tupleIJiiiiEEENS1_10collective13CollectiveMmaINS1_34MainloopSm90TmaGmmaWarpSpecializedILi3ENS5_IJNS4_1CILi2EEENSA_ILi1EEESC_EEENS1_35KernelTmaWarpSpecializedCooperativeEEENS5_IJNSA_ILi256EEENSA_ILi224EEENSA_ILi64EEEEEENS_10bfloat16_tENS5_IJlSC_lEEESK_SL_NS4_8TiledMMAINS4_8MMA_AtomIJNS4_4SM904GMMA27MMA_64x32x16_F32BF16BF16_SSILNSP_5MajorE0ELSR_0ELNSP_7ScaleInE1ELSS_1EEEEEENS4_6LayoutISD_NS5_IJSC_NSA_ILi0EEESW_EEEEENS5_IJNS4_10UnderscoreESZ_SZ_EEEEENS4_13SM90_TMA_LOADENS4_14ComposedLayoutINS4_7SwizzleILi3ELi4ELi3EEENS4_18smem_ptr_flag_bitsILi16EEENSV_INS5_IJNSA_ILi8EEESI_EEENS5_IJSI_SC_EEEEEEEvNS4_8identityENS4_23SM90_TMA_LOAD_MULTICASTES1C_vS1D_EENS_8epilogue10collective6detail29Sm90TmaWarpSpecializedAdapterINS1H_15DefaultEpilogueISK_SL_SL_NS1G_6thread17LinearCombinationISK_Li1EffLNS1L_9ScaleType4KindE0ELNS_15FloatRoundStyleE2ESK_EENS1_15EpilogueDefaultEEEEEvvEEEEvNT_6ParamsE,"",@"SHT_CUDA_INFO"
	.sectionflags	@""
	.align	4


	//----- nvinfo : EIATTR_CUDA_API_VERSION
	.align		4
        /*0000*/ 	.byte	0x04, 0x37
        /*0002*/ 	.short	(.L_21 - .L_20)
.L_20:
        /*0004*/ 	.word	0x00000082


	//----- nvinfo : EIATTR_KPARAM_INFO
	.align		4
.L_21:
        /*0008*/ 	.byte	0x04, 0x17
        /*000a*/ 	.short	(.L_23 - .L_22)
.L_22:
        /*000c*/ 	.word	0x00000000
        /*0010*/ 	.short	0x0000
        /*0012*/ 	.short	0x0070
        /*0014*/ 	.byte	0x00, 0xf0, 0x01, 0x10


	//----- nvinfo : EIATTR_SPARSE_MMA_MASK
	.align		4
.L_23:
        /*0018*/ 	.byte	0x03, 0x50
        /*001a*/ 	.short	0x0000


	//----- nvinfo : EIATTR_MAXREG_COUNT
	.align		4
        /*001c*/ 	.byte	0x03, 0x1b
        /*001e*/ 	.short	0x00a8


	//----- nvinfo : EIATTR_NUM_BARRIERS
	.align		4
        /*0020*/ 	.byte	0x02, 0x4c
        /*0022*/ 	.byte	0x01
	.zero		1


	//----- nvinfo : EIATTR_EXTERNS
	.align		4
        /*0024*/ 	.byte	0x04, 0x0f
        /*0026*/ 	.short	(.L_25 - .L_24)


	//   ....[0]....
	.align		4
.L_24:
        /*0028*/ 	.word	index@(__assertfail)


	//----- nvinfo : EIATTR_ANNOTATIONS
	.align		4
.L_25:
        /*002c*/ 	.byte	0x04, 0x55
        /*002e*/ 	.short	(.L_27 - .L_26)


	//   ....[0]....
.L_26:
        /*0030*/ 	.word	0x00000001
        /*0034*/ 	.byte	0xd0, 0x09, 0x00, 0x00, 0x01, 0x00, 0x00, 0x00, 0xf0, 0x09, 0x00, 0x00, 0x01, 0x00, 0x00, 0x00
        /* <DEDUP_REMOVED lines=123> */
        /*07f4*/ 	.byte	0x40, 0x4e, 0x01, 0x00, 0x01, 0x00, 0x00, 0x00, 0x60, 0x4e, 0x01, 0x00


	//----- nvinfo : EIATTR_MERCURY_ISA_VERSION
	.align		4
.L_27:
        /*0800*/ 	.byte	0x03, 0x5f
        /*0802*/ 	.short	0x0101


	//----- nvinfo : EIATTR_INT_WARP_WIDE_INSTR_OFFSETS
	.align		4
        /*0804*/ 	.byte	0x04, 0x31
        /*0806*/ 	.short	(.L_29 - .L_28)


	//   ....[0]....
.L_28:
        /*0808*/ 	.word	0x00000560


	//   ....[1]....
        /*080c*/ 	.word	0x00000570


	//   ....[2]....
        /*0810*/ 	.word	0x000006f0


	//----- nvinfo : EIATTR_COOP_GROUP_MASK_REGIDS
	.align		4
.L_29:
        /*0814*/ 	.byte	0x04, 0x29
        /*0816*/ 	.short	(.L_31 - .L_30)


	//   ....[0]....
.L_30:
        /*0818*/ 	.word	0xffffffff


	//   ....[1]....
        /*081c*/ 	.word	0xffffffff


	//   ....[2]....
        /*0820*/ 	.word	0xffffffff


	//   ....[3]....
        /*0824*/ 	.word	0xffffffff


	//   ....[4]....
        /*0828*/ 	.word	0xffffffff


	//   ....[5]....
        /*082c*/ 	.word	0xffffffff


	//----- nvinfo : EIATTR_COOP_GROUP_INSTR_OFFSETS
	.align		4
.L_31:
        /*0830*/ 	.byte	0x04, 0x28
        /*0832*/ 	.short	(.L_33 - .L_32)


	//   ....[0]....
.L_32:
        /*0834*/ 	.word	0x00000070


	//   ....[1]....
        /*0838*/ 	.word	0x00000080


	//   ....[2]....
        /*083c*/ 	.word	0x000001a0


	//   ....[3]....
        /*0840*/ 	.word	0x000003b0


	//   ....[4]....
        /*0844*/ 	.word	0x00000820


	//   ....[5]....
        /*0848*/ 	.word	0x000013f0


	//----- nvinfo : EIATTR_REG_RECONFIG
	.align		4
.L_33:
        /*084c*/ 	.byte	0x01, 0x54
	.zero		2


	//----- nvinfo : EIATTR_SYSCALL_OFFSETS
	.align		4
        /*0850*/ 	.byte	0x04, 0x46
        /*0852*/ 	.short	(.L_35 - .L_34)


	//   ....[0]....
.L_34:
        /*0854*/ 	.word	0x000015a0


	//----- nvinfo : EIATTR_MBARRIER_INSTR_OFFSETS
	.align		4
.L_35:
        /*0858*/ 	.byte	0x04, 0x39
        /*085a*/ 	.short	(.L_37 - .L_36)


	//   ....[0]....
.L_36:
        /*085c*/ 	.word	0x00000320
        /*0860*/ 	.word	0x000000ff
        /*0864*/ 	.word	0x00000000
        /*0868*/ 	.short	0x0100
        /*086a*/ 	.byte	0x08
	.zero		1


	//   ....[1]....
        /*086c*/ 	.word	0x00000330
        /*0870*/ 	.word	0x000000ff
        /*0874*/ 	.word	0x00000018
        /*0878*/ 	.short	0x0100
        /*087a*/ 	.byte	0x08
	.zero		1


	//   ....[2]....
        /*087c*/ 	.word	0x00000340
        /*0880*/ 	.word	0x000000ff
        /*0884*/ 	.word	0x00000008
        /*0888*/ 	.short	0x0100
        /*088a*/ 	.byte	0x08
	.zero		1


	//   ....[3]....
        /*088c*/ 	.word	0x00000350
        /*0890*/ 	.word	0x000000ff
        /*0894*/ 	.word	0x00000020
        /*0898*/ 	.short	0x0100
        /*089a*/ 	.byte	0x08
	.zero		1


	//   ....[4]....
        /*089c*/ 	.word	0x00000360
        /*08a0*/ 	.word	0x000000ff
        /*08a4*/ 	.word	0x00000010
        /*08a8*/ 	.short	0x0100
        /*08aa*/ 	.byte	0x08
	.zero		1


	//   ....[5]....
        /*08ac*/ 	.word	0x00000370
        /*08b0*/ 	.word	0x000000ff
        /*08b4*/ 	.word	0x00000028
        /*08b8*/ 	.short	0x0100
        /*08ba*/ 	.byte	0x08
	.zero		1


	//   ....[6]....
        /*08bc*/ 	.word	0x00000750
        /*08c0*/ 	.word	0x000000ff
        /*08c4*/ 	.word	0x00000040
        /*08c8*/ 	.short	0x0100
        /*08ca*/ 	.byte	0x06
	.zero		1


	//   ....[7]....
        /*08cc*/ 	.word	0x00000790
        /*08d0*/ 	.word	0x000000ff
        /*08d4*/ 	.word	0x00000048
        /*08d8*/ 	.short	0x0100
        /*08da*/ 	.byte	0x06
	.zero		1


	//   ....[8]....
        /*08dc*/ 	.word	0x00001640
        /*08e0*/ 	.word	0x00000003
        /*08e4*/ 	.word	0x00000000
        /*08e8*/ 	.short	0x010a
        /*08ea*/ 	.byte	0x3f
	.zero		1


	//   ....[9]....
        /*08ec*/ 	.word	0x00001680
        /*08f0*/ 	.word	0x00000003
        /*08f4*/ 	.word	0x00000000
        /*08f8*/ 	.short	0x010a
        /*08fa*/ 	.byte	0x3f
	.zero		1


	//   ....[10]....
        /*08fc*/ 	.word	0x00003650
        /*0900*/ 	.word	0x000000ff
        /*0904*/ 	.word	0x00000000
        /*0908*/ 	.short	0x010a
        /*090a*/ 	.byte	0x04
	.zero		1


	//   ....[11]....
        /*090c*/ 	.word	0x00003690
        /*0910*/ 	.word	0x000000ff
        /*0914*/ 	.word	0x00000000
        /*0918*/ 	.short	0x010a
        /*091a*/ 	.byte	0x04
	.zero		1


	//   ....[12]....
        /*091c*/ 	.word	0x00005650
        /*0920*/ 	.word	0x00000004
        /*0924*/ 	.word	0x00000000
        /*0928*/ 	.short	0x0101
        /*092a*/ 	.byte	0x3f
	.zero		1


	//   ....[13]....
        /*092c*/ 	.word	0x00005830
        /*0930*/ 	.word	0x00000000
        /*0934*/ 	.word	0x00000000
        /*0938*/ 	.short	0x0101
        /*093a*/ 	.byte	0x3f
	.zero		1


	//   ....[14]....
        /*093c*/ 	.word	0x000149c0
        /*0940*/ 	.word	0x00000007
        /*0944*/ 	.word	0x00000018
        /*0948*/ 	.short	0x010a
        /*094a*/ 	.byte	0x3f
	.zero		1


	//   ....[15]....
        /*094c*/ 	.word	0x00014d60
        /*0950*/ 	.word	0x00000002
        /*0954*/ 	.word	0x00000048
        /*0958*/ 	.short	0x0101
        /*095a*/ 	.byte	0x3f
	.zero		1


	//   ....[16]....
        /*095c*/ 	.word	0x00015560
        /*0960*/ 	.word	0x00000005
        /*0964*/ 	.word	0x00000000
        /*0968*/ 	.short	0x010a
        /*096a*/ 	.byte	0x3f
	.zero		1


	//   ....[17]....
        /*096c*/ 	.word	0x000155f0
        /*0970*/ 	.word	0x00000007
        /*0974*/ 	.word	0x00000000
        /*0978*/ 	.short	0x010a
        /*097a*/ 	.byte	0x3f
	.zero		1


	//   ....[18]....
        /*097c*/ 	.word	0x00015680
        /*0980*/ 	.word	0x00000003
        /*0984*/ 	.word	0x00000000
        /*0988*/ 	.short	0x010a
        /*098a*/ 	.byte	0x3f
	.zero		1


	//   ....[19]....
        /*098c*/ 	.word	0x000156e0
        /*0990*/ 	.word	0x00000003
        /*0994*/ 	.word	0x00000000
        /*0998*/ 	.short	0x010a
        /*099a*/ 	.byte	0x3f
	.zero		1


	//   ....[20]....
        /*099c*/ 	.word	0x00015740
        /*09a0*/ 	.word	0x00000004
        /*09a4*/ 	.word	0x00000000
        /*09a8*/ 	.short	0x010a
        /*09aa*/ 	.byte	0x3f
	.zero		1


	//   ....[21]....
        /*09ac*/ 	.word	0x00015810
        /*09b0*/ 	.word	0x00000007
        /*09b4*/ 	.word	0x00000018
        /*09b8*/ 	.short	0x010a
        /*09ba*/ 	.byte	0x3f
	.zero		1


	//   ....[22]....
        /*09bc*/ 	.word	0x000158e0
        /*09c0*/ 	.word	0x00000005
        /*09c4*/ 	.word	0x00000000
        /*09c8*/ 	.short	0x010a
        /*09ca*/ 	.byte	0x3f
	.zero		1


	//   ....[23]....
        /*09cc*/ 	.word	0x00015930
        /*09d0*/ 	.word	0x00000007
        /*09d4*/ 	.word	0x00000000
        /*09d8*/ 	.short	0x010a
        /*09da*/ 	.byte	0x3f
	.zero		1


	//----- nvinfo : EIATTR_NUM_MBARRIERS
	.align		4
.L_37:
        /*09dc*/ 	.byte	0x03, 0x38
        /*09de*/ 	.short	0x0008


	//----- nvinfo : EIATTR_EXIT_INSTR_OFFSETS
	.align		4
        /*09e0*/ 	.byte	0x04, 0x1c
        /*09e2*/ 	.short	(.L_39 - .L_38)


	//   ....[0]....
.L_38:
        /*09e4*/ 	.word	0x00000a80


	//   ....[1]....
        /*09e8*/ 	.word	0x00001310


	//   ....[2]....
        /*09ec*/ 	.word	0x00014030


	//   ....[3]....
        /*09f0*/ 	.word	0x00014650


	//   ....[4]....
        /*09f4*/ 	.word	0x000156d0


	//----- nvinfo : EIATTR_MAX_THREADS
	.align		4
.L_39:
        /*09f8*/ 	.byte	0x04, 0x05
        /*09fa*/ 	.short	(.L_41 - .L_40)
.L_40:
        /*09fc*/ 	.word	0x00000180
        /*0a00*/ 	.word	0x00000001
        /*0a04*/ 	.word	0x00000001


	//----- nvinfo : EIATTR_CRS_STACK_SIZE
	.align		4
.L_41:
        /*0a08*/ 	.byte	0x04, 0x1e
        /*0a0a*/ 	.short	(.L_43 - .L_42)
.L_42:
        /*0a0c*/ 	.word	0x00000000


	//----- nvinfo : EIATTR_CBANK_PARAM_SIZE
	.align		4
.L_43:
        /*0a10*/ 	.byte	0x03, 0x19
        /*0a12*/ 	.short	0x0470


	//----- nvinfo : EIATTR_PARAM_CBANK
	.align		4
        /*0a14*/ 	.byte	0x04, 0x0a
        /*0a16*/ 	.short	(.L_45 - .L_44)
	.align		4
.L_44:
        /*0a18*/ 	.word	index@(.nv.constant0._ZN7cutlass13device_kernelINS_4gemm6kernel13GemmUniversalIN4cute5tupleIJiiiiEEENS1_10collective13CollectiveMmaINS1_34MainloopSm90TmaGmmaWarpSpecializedILi3ENS5_IJNS4_1CILi2EEENSA_ILi1EEESC_EEENS1_35KernelTmaWarpSpecializedCooperativeEEENS5_IJNSA_ILi256EEENSA_ILi224EEENSA_ILi64EEEEEENS_10bfloat16_tENS5_IJlSC_lEEESK_SL_NS4_8TiledMMAINS4_8MMA_AtomIJNS4_4SM904GMMA27MMA_64x32x16_F32BF16BF16_SSILNSP_5MajorE0ELSR_0ELNSP_7ScaleInE1ELSS_1EEEEEENS4_6LayoutISD_NS5_IJSC_NSA_ILi0EEESW_EEEEENS5_IJNS4_10UnderscoreESZ_SZ_EEEEENS4_13SM90_TMA_LOADENS4_14ComposedLayoutINS4_7SwizzleILi3ELi4ELi3EEENS4_18smem_ptr_flag_bitsILi16EEENSV_INS5_IJNSA_ILi8EEESI_EEENS5_IJSI_SC_EEEEEEEvNS4_8identityENS4_23SM90_TMA_LOAD_MULTICASTES1C_vS1D_EENS_8epilogue10collective6detail29Sm90TmaWarpSpecializedAdapterINS1H_15DefaultEpilogueISK_SL_SL_NS1G_6thread17LinearCombinationISK_Li1EffLNS1L_9ScaleType4KindE0ELNS_15FloatRoundStyleE2ESK_EENS1_15EpilogueDefaultEEEEEvvEEEEvNT_6ParamsE)
        /*0a1c*/ 	.short	0x0210
        /*0a1e*/ 	.short	0x0470


	//----- nvinfo : EIATTR_SW_WAR
	.align		4
.L_45:
        /*0a20*/ 	.byte	0x04, 0x36
        /*0a22*/ 	.short	(.L_47 - .L_46)
.L_46:
        /*0a24*/ 	.word	0x00000008
.L_47:


//--------------------- .nv.callgraph             --------------------------
	.section	.nv.callgraph,"",@"SHT_CUDA_CALLGRAPH"
	.align	4
	.sectionentsize	8
	.align		4
        /*0000*/ 	.word	0x00000000
	.align		4
        /*0004*/ 	.word	0xffffffff
	.align		4
        /*0008*/ 	.word	index@(_ZN7cutlass13device_kernelINS_4gemm6kernel13GemmUniversalIN4cute5tupleIJiiiiEEENS1_10collective13CollectiveMmaINS1_34MainloopSm90TmaGmmaWarpSpecializedILi3ENS5_IJNS4_1CILi2EEENSA_ILi1EEESC_EEENS1_35KernelTmaWarpSpecializedCooperativeEEENS5_IJNSA_ILi256EEENSA_ILi224EEENSA_ILi64EEEEEENS_10bfloat16_tENS5_IJlSC_lEEESK_SL_NS4_8TiledMMAINS4_8MMA_AtomIJNS4_4SM904GMMA27MMA_64x32x16_F32BF16BF16_SSILNSP_5MajorE0ELSR_0ELNSP_7ScaleInE1ELSS_1EEEEEENS4_6LayoutISD_NS5_IJSC_NSA_ILi0EEESW_EEEEENS5_IJNS4_10UnderscoreESZ_SZ_EEEEENS4_13SM90_TMA_LOADENS4_14ComposedLayoutINS4_7SwizzleILi3ELi4ELi3EEENS4_18smem_ptr_flag_bitsILi16EEENSV_INS5_IJNSA_ILi8EEESI_EEENS5_IJSI_SC_EEEEEEEvNS4_8identityENS4_23SM90_TMA_LOAD_MULTICASTES1C_vS1D_EENS_8epilogue10collective6detail29Sm90TmaWarpSpecializedAdapterINS1H_15DefaultEpilogueISK_SL_SL_NS1G_6thread17LinearCombinationISK_Li1EffLNS1L_9ScaleType4KindE0ELNS_15FloatRoundStyleE2ESK_EENS1_15EpilogueDefaultEEEEEvvEEEEvNT_6ParamsE)
	.align		4
        /*000c*/ 	.word	index@(__assertfail)
	.align		4
        /*0010*/ 	.word	0x00000000
	.align		4
        /*0014*/ 	.word	0xfffffffe
	.align		4
        /*0018*/ 	.word	0x00000000
	.align		4
        /*001c*/ 	.word	0xfffffffd
	.align		4
        /*0020*/ 	.word	0x00000000
	.align		4
        /*0024*/ 	.word	0xfffffffc


//--------------------- .nv.constant4             --------------------------
	.section	.nv.constant4,"a",@progbits
	.align	8
	.align		8
.nv.constant4:
        /*0000*/ 	.dword	__assertfail
	.align		8
        /*0008*/ 	.dword	__unnamed_1
	.align		8
        /*0010*/ 	.dword	_ZN39_INTERNAL_ac30f758_4_k_cu_2ee35442_70684cuda3std3__45__cpo5beginE
	.align		8
        /*0018*/ 	.dword	_ZN39_INTERNAL_ac30f758_4_k_cu_2ee35442_70684cuda3std3__45__cpo3endE
	.align		8
        /*0020*/ 	.dword	_ZN39_INTERNAL_ac30f758_4_k_cu_2ee35442_70684cuda3std3__45__cpo6cbeginE
	.align		8
        /*0028*/ 	.dword	_ZN39_INTERNAL_ac30f758_4_k_cu_2ee35442_70684cuda3std3__45__cpo4cendE
	.align		8
        /*0030*/ 	.dword	_ZN39_INTERNAL_ac30f758_4_k_cu_2ee35442_70684cuda3std3__441_GLOBAL__N__ac30f758_4_k_cu_2ee35442_70686ignoreE
	.align		8
        /*0038*/ 	.dword	_ZN39_INTERNAL_ac30f758_4_k_cu_2ee35442_70684cuda3std3__419piecewise_constructE
	.align		8
        /*0040*/ 	.dword	_ZN39_INTERNAL_ac30f758_4_k_cu_2ee35442_70684cuda3std3__48in_placeE
	.align		8
        /*0048*/ 	.dword	_ZN39_INTERNAL_ac30f758_4_k_cu_2ee35442_70684cuda3std6ranges3__45__cpo4swapE
	.align		8
        /*0050*/ 	.dword	_ZN39_INTERNAL_ac30f758_4_k_cu_2ee35442_70684cuda3std6ranges3__45__cpo9iter_moveE
	.align		8
        /*0058*/ 	.dword	_ZN39_INTERNAL_ac30f758_4_k_cu_2ee35442_70684cute7productE
	.align		8
        /*0060*/ 	.dword	_ZN39_INTERNAL_ac30f758_4_k_cu_2ee35442_70684cute1_E
	.align		8
        /*0068*/ 	.dword	$str$22
	.align		8
        /*0070*/ 	.dword	$str$23


//--------------------- .text._ZN7cutlass13device_kernelINS_4gemm6kernel13GemmUniversalIN4cute5tupleIJiiiiEEENS1_10collective13CollectiveMmaINS1_34MainloopSm90TmaGmmaWarpSpecializedILi3ENS5_IJNS4_1CILi2EEENSA_ILi1EEESC_EEENS1_35KernelTmaWarpSpecializedCooperativeEEENS5_IJNSA_ILi256EEENSA_ILi224EEENSA_ILi64EEEEEENS_10bfloat16_tENS5_IJlSC_lEEESK_SL_NS4_8TiledMMAINS4_8MMA_AtomIJNS4_4SM904GMMA27MMA_64x32x16_F32BF16BF16_SSILNSP_5MajorE0ELSR_0ELNSP_7ScaleInE1ELSS_1EEEEEENS4_6LayoutISD_NS5_IJSC_NSA_ILi0EEESW_EEEEENS5_IJNS4_10UnderscoreESZ_SZ_EEEEENS4_13SM90_TMA_LOADENS4_14ComposedLayoutINS4_7SwizzleILi3ELi4ELi3EEENS4_18smem_ptr_flag_bitsILi16EEENSV_INS5_IJNSA_ILi8EEESI_EEENS5_IJSI_SC_EEEEEEEvNS4_8identityENS4_23SM90_TMA_LOAD_MULTICASTES1C_vS1D_EENS_8epilogue10collective6detail29Sm90TmaWarpSpecializedAdapterINS1H_15DefaultEpilogueISK_SL_SL_NS1G_6thread17LinearCombinationISK_Li1EffLNS1L_9ScaleType4KindE0ELNS_15FloatRoundStyleE2ESK_EENS1_15EpilogueDefaultEEEEEvvEEEEvNT_6ParamsE --------------------------
	.section	.text._ZN7cutlass13device_kernelINS_4gemm6kernel13GemmUniversalIN4cute5tupleIJiiiiEEENS1_10collective13CollectiveMmaINS1_34MainloopSm90TmaGmmaWarpSpecializedILi3ENS5_IJNS4_1CILi2EEENSA_ILi1EEESC_EEENS1_35KernelTmaWarpSpecializedCooperativeEEENS5_IJNSA_ILi256EEENSA_ILi224EEENSA_ILi64EEEEEENS_10bfloat16_tENS5_IJlSC_lEEESK_SL_NS4_8TiledMMAINS4_8MMA_AtomIJNS4_4SM904GMMA27MMA_64x32x16_F32BF16BF16_SSILNSP_5MajorE0ELSR_0ELNSP_7ScaleInE1ELSS_1EEEEEENS4_6LayoutISD_NS5_IJSC_NSA_ILi0EEESW_EEEEENS5_IJNS4_10UnderscoreESZ_SZ_EEEEENS4_13SM90_TMA_LOADENS4_14ComposedLayoutINS4_7SwizzleILi3ELi4ELi3EEENS4_18smem_ptr_flag_bitsILi16EEENSV_INS5_IJNSA_ILi8EEESI_EEENS5_IJSI_SC_EEEEEEEvNS4_8identityENS4_23SM90_TMA_LOAD_MULTICASTES1C_vS1D_EENS_8epilogue10collective6detail29Sm90TmaWarpSpecializedAdapterINS1H_15DefaultEpilogueISK_SL_SL_NS1G_6thread17LinearCombinationISK_Li1EffLNS1L_9ScaleType4KindE0ELNS_15FloatRoundStyleE2ESK_EENS1_15EpilogueDefaultEEEEEvvEEEEvNT_6ParamsE,"ax",@progbits
	.align	128
.text._ZN7cutlass13device_kernelINS_4gemm6kernel13GemmUniversalIN4cute5tupleIJiiiiEEENS1_10collective13CollectiveMmaINS1_34MainloopSm90TmaGmmaWarpSpecializedILi3ENS5_IJNS4_1CILi2EEENSA_ILi1EEESC_EEENS1_35KernelTmaWarpSpecializedCooperativeEEENS5_IJNSA_ILi256EEENSA_ILi224EEENSA_ILi64EEEEEENS_10bfloat16_tENS5_IJlSC_lEEESK_SL_NS4_8TiledMMAINS4_8MMA_AtomIJNS4_4SM904GMMA27MMA_64x32x16_F32BF16BF16_SSILNSP_5MajorE0ELSR_0ELNSP_7ScaleInE1ELSS_1EEEEEENS4_6LayoutISD_NS5_IJSC_NSA_ILi0EEESW_EEEEENS5_IJNS4_10UnderscoreESZ_SZ_EEEEENS4_13SM90_TMA_LOADENS4_14ComposedLayoutINS4_7SwizzleILi3ELi4ELi3EEENS4_18smem_ptr_flag_bitsILi16EEENSV_INS5_IJNSA_ILi8EEESI_EEENS5_IJSI_SC_EEEEEEEvNS4_8identityENS4_23SM90_TMA_LOAD_MULTICASTES1C_vS1D_EENS_8epilogue10collective6detail29Sm90TmaWarpSpecializedAdapterINS1H_15DefaultEpilogueISK_SL_SL_NS1G_6thread17LinearCombinationISK_Li1EffLNS1L_9ScaleType4KindE0ELNS_15FloatRoundStyleE2ESK_EENS1_15EpilogueDefaultEEEEEvvEEEEvNT_6ParamsE:
        .type           _ZN7cutlass13device_kernelINS_4gemm6kernel13GemmUniversalIN4cute5tupleIJiiiiEEENS1_10collective13CollectiveMmaINS1_34MainloopSm90TmaGmmaWarpSpecializedILi3ENS5_IJNS4_1CILi2EEENSA_ILi1EEESC_EEENS1_35KernelTmaWarpSpecializedCooperativeEEENS5_IJNSA_ILi256EEENSA_ILi224EEENSA_ILi64EEEEEENS_10bfloat16_tENS5_IJlSC_lEEESK_SL_NS4_8TiledMMAINS4_8MMA_AtomIJNS4_4SM904GMMA27MMA_64x32x16_F32BF16BF16_SSILNSP_5MajorE0ELSR_0ELNSP_7ScaleInE1ELSS_1EEEEEENS4_6LayoutISD_NS5_IJSC_NSA_ILi0EEESW_EEEEENS5_IJNS4_10UnderscoreESZ_SZ_EEEEENS4_13SM90_TMA_LOADENS4_14ComposedLayoutINS4_7SwizzleILi3ELi4ELi3EEENS4_18smem_ptr_flag_bitsILi16EEENSV_INS5_IJNSA_ILi8EEESI_EEENS5_IJSI_SC_EEEEEEEvNS4_8identityENS4_23SM90_TMA_LOAD_MULTICASTES1C_vS1D_EENS_8epilogue10collective6detail29Sm90TmaWarpSpecializedAdapterINS1H_15DefaultEpilogueISK_SL_SL_NS1G_6thread17LinearCombinationISK_Li1EffLNS1L_9ScaleType4KindE0ELNS_15FloatRoundStyleE2ESK_EENS1_15EpilogueDefaultEEEEEvvEEEEvNT_6ParamsE,@function
        .size           _ZN7cutlass13device_kernelINS_4gemm6kernel13GemmUniversalIN4cute5tupleIJiiiiEEENS1_10collective13CollectiveMmaINS1_34MainloopSm90TmaGmmaWarpSpecializedILi3ENS5_IJNS4_1CILi2EEENSA_ILi1EEESC_EEENS1_35KernelTmaWarpSpecializedCooperativeEEENS5_IJNSA_ILi256EEENSA_ILi224EEENSA_ILi64EEEEEENS_10bfloat16_tENS5_IJlSC_lEEESK_SL_NS4_8TiledMMAINS4_8MMA_AtomIJNS4_4SM904GMMA27MMA_64x32x16_F32BF16BF16_SSILNSP_5MajorE0ELSR_0ELNSP_7ScaleInE1ELSS_1EEEEEENS4_6LayoutISD_NS5_IJSC_NSA_ILi0EEESW_EEEEENS5_IJNS4_10UnderscoreESZ_SZ_EEEEENS4_13SM90_TMA_LOADENS4_14ComposedLayoutINS4_7SwizzleILi3ELi4ELi3EEENS4_18smem_ptr_flag_bitsILi16EEENSV_INS5_IJNSA_ILi8EEESI_EEENS5_IJSI_SC_EEEEEEEvNS4_8identityENS4_23SM90_TMA_LOAD_MULTICASTES1C_vS1D_EENS_8epilogue10collective6detail29Sm90TmaWarpSpecializedAdapterINS1H_15DefaultEpilogueISK_SL_SL_NS1G_6thread17LinearCombinationISK_Li1EffLNS1L_9ScaleType4KindE0ELNS_15FloatRoundStyleE2ESK_EENS1_15EpilogueDefaultEEEEEvvEEEEvNT_6ParamsE,(.L_x_513 - _ZN7cutlass13device_kernelINS_4gemm6kernel13GemmUniversalIN4cute5tupleIJiiiiEEENS1_10collective13CollectiveMmaINS1_34MainloopSm90TmaGmmaWarpSpecializedILi3ENS5_IJNS4_1CILi2EEENSA_ILi1EEESC_EEENS1_35KernelTmaWarpSpecializedCooperativeEEENS5_IJNSA_ILi256EEENSA_ILi224EEENSA_ILi64EEEEEENS_10bfloat16_tENS5_IJlSC_lEEESK_SL_NS4_8TiledMMAINS4_8MMA_AtomIJNS4_4SM904GMMA27MMA_64x32x16_F32BF16BF16_SSILNSP_5MajorE0ELSR_0ELNSP_7ScaleInE1ELSS_1EEEEEENS4_6LayoutISD_NS5_IJSC_NSA_ILi0EEESW_EEEEENS5_IJNS4_10UnderscoreESZ_SZ_EEEEENS4_13SM90_TMA_LOADENS4_14ComposedLayoutINS4_7SwizzleILi3ELi4ELi3EEENS4_18smem_ptr_flag_bitsILi16EEENSV_INS5_IJNSA_ILi8EEESI_EEENS5_IJSI_SC_EEEEEEEvNS4_8identityENS4_23SM90_TMA_LOAD_MULTICASTES1C_vS1D_EENS_8epilogue10collective6detail29Sm90TmaWarpSpecializedAdapterINS1H_15DefaultEpilogueISK_SL_SL_NS1G_6thread17LinearCombinationISK_Li1EffLNS1L_9ScaleType4KindE0ELNS_15FloatRoundStyleE2ESK_EENS1_15EpilogueDefaultEEEEEvvEEEEvNT_6ParamsE)
        .other          _ZN7cutlass13device_kernelINS_4gemm6kernel13GemmUniversalIN4cute5tupleIJiiiiEEENS1_10collective13CollectiveMmaINS1_34MainloopSm90TmaGmmaWarpSpecializedILi3ENS5_IJNS4_1CILi2EEENSA_ILi1EEESC_EEENS1_35KernelTmaWarpSpecializedCooperativeEEENS5_IJNSA_ILi256EEENSA_ILi224EEENSA_ILi64EEEEEENS_10bfloat16_tENS5_IJlSC_lEEESK_SL_NS4_8TiledMMAINS4_8MMA_AtomIJNS4_4SM904GMMA27MMA_64x32x16_F32BF16BF16_SSILNSP_5MajorE0ELSR_0ELNSP_7ScaleInE1ELSS_1EEEEEENS4_6LayoutISD_NS5_IJSC_NSA_ILi0EEESW_EEEEENS5_IJNS4_10UnderscoreESZ_SZ_EEEEENS4_13SM90_TMA_LOADENS4_14ComposedLayoutINS4_7SwizzleILi3ELi4ELi3EEENS4_18smem_ptr_flag_bitsILi16EEENSV_INS5_IJNSA_ILi8EEESI_EEENS5_IJSI_SC_EEEEEEEvNS4_8identityENS4_23SM90_TMA_LOAD_MULTICASTES1C_vS1D_EENS_8epilogue10collective6detail29Sm90TmaWarpSpecializedAdapterINS1H_15DefaultEpilogueISK_SL_SL_NS1G_6thread17LinearCombinationISK_Li1EffLNS1L_9ScaleType4KindE0ELNS_15FloatRoundStyleE2ESK_EENS1_15EpilogueDefaultEEEEEvvEEEEvNT_6ParamsE,@"STO_CUDA_ENTRY STV_DEFAULT"
_ZN7cutlass13device_kernelINS_4gemm6kernel13GemmUniversalIN4cute5tupleIJiiiiEEENS1_10collective13CollectiveMmaINS1_34MainloopSm90TmaGmmaWarpSpecializedILi3ENS5_IJNS4_1CILi2EEENSA_ILi1EEESC_EEENS1_35KernelTmaWarpSpecializedCooperativeEEENS5_IJNSA_ILi256EEENSA_ILi224EEENSA_ILi64EEEEEENS_10bfloat16_tENS5_IJlSC_lEEESK_SL_NS4_8TiledMMAINS4_8MMA_AtomIJNS4_4SM904GMMA27MMA_64x32x16_F32BF16BF16_SSILNSP_5MajorE0ELSR_0ELNSP_7ScaleInE1ELSS_1EEEEEENS4_6LayoutISD_NS5_IJSC_NSA_ILi0EEESW_EEEEENS5_IJNS4_10UnderscoreESZ_SZ_EEEEENS4_13SM90_TMA_LOADENS4_14ComposedLayoutINS4_7SwizzleILi3ELi4ELi3EEENS4_18smem_ptr_flag_bitsILi16EEENSV_INS5_IJNSA_ILi8EEESI_EEENS5_IJSI_SC_EEEEEEEvNS4_8identityENS4_23SM90_TMA_LOAD_MULTICASTES1C_vS1D_EENS_8epilogue10collective6detail29Sm90TmaWarpSpecializedAdapterINS1H_15DefaultEpilogueISK_SL_SL_NS1G_6thread17LinearCombinationISK_Li1EffLNS1L_9ScaleType4KindE0ELNS_15FloatRoundStyleE2ESK_EENS1_15EpilogueDefaultEEEEEvvEEEEvNT_6ParamsE:
[----:B------:R-:W0:Y:S02]  /*0000*/  LDC R1, c[0x0][0x28] ;  /* 0x00000a00ff017b82 */ /* 0x000e240000000800 */
[----:B0-----:R-:W-:Y:S01]  /*0010*/  VIADD R1, R1, 0xfffffeb8 ;  /* 0xfffffeb801017836 */ /* 0x001fe20000000000 */
[----:B------:R-:W0:Y:S01]  /*0020*/  S2R R4, SR_TID.X ;  /* 0x0000000000047919 */ /* 0x000e220000002100 */
[----:B------:R-:W-:Y:S01]  /*0030*/  ELECT P0, URZ, PT ;  /* 0x00000000003f782f */ /* 0x000fe20003800000 */
[----:B------:R-:W-:Y:S01]  /*0040*/  BSSY B0, `(.L_x_0) ;  /* 0x0000015000007945 */ /* 0x000fe20003800000 */
[--C-:B0-----:R-:W-:Y:S02]  /*0050*/  SHF.R.U32.HI R0, RZ, 0x5, R4.reuse ;  /* 0x00000005ff007819 */ /* 0x101fe40000011604 */
[----:B------:R-:W-:-:S03]  /*0060*/  SHF.R.U32.HI R2, RZ, 0x7, R4 ;  /* 0x00000007ff027819 */ /* 0x000fc60000011604 */
[----:B------:R-:W0:Y:S04]  /*0070*/  SHFL.IDX PT, R3, R0, RZ, 0x1f ;  /* 0x00001fff00037589 */ /* 0x000e2800000e0000 */
[----:B------:R-:W1:Y:S01]  /*0080*/  SHFL.IDX PT, R2, R2, RZ, 0x1f ;  /* 0x00001fff02027589 */ /* 0x000e6200000e0000 */
[----:B0-----:R-:W-:Y:S02]  /*0090*/  R2UR UR9, R3 ;  /* 0x00000000030972ca */ /* 0x001fe400000e0000 */
[----:B-1----:R-:W-:-:S11]  /*00a0*/  R2UR UR5, R2 ;  /* 0x00000000020572ca */ /* 0x002fd600000e0000 */
[----:B------:R-:W-:Y:S02]  /*00b0*/  USHF.R.S32.HI UR4, URZ, 0x1f, UR9 ;  /* 0x0000001f3f047899 */ /* 0x000fe40008011409 */
[----:B------:R-:W-:Y:S02]  /*00c0*/  ISETP.NE.OR P0, PT, RZ, UR9, !P0 ;  /* 0x00000009ff007c0c */ /* 0x000fe4000c705670 */
[----:B------:R-:W-:-:S04]  /*00d0*/  ULEA.HI UR4, UR4, UR9, URZ, 0x2 ;  /* 0x0000000904047291 */ /* 0x000fc8000f8f103f */
[----:B------:R-:W-:-:S04]  /*00e0*/  ULOP3.LUT UR4, UR4, 0xfffffffc, URZ, 0xc0, !UPT ;  /* 0xfffffffc04047892 */ /* 0x000fc8000f8ec03f */
[----:B------:R-:W-:-:S03]  /*00f0*/  UIADD3 UR9, UR9, -UR4, URZ ;  /* 0x8000000409097290 */ /* 0x000fc6000fffe03f */
[----:B------:R-:W-:Y:S09]  /*0100*/  @P0 BRA `(.L_x_1) ;  /* 0x0000000000200947 */ /* 0x000ff20003800000 */
[----:B------:R-:W-:Y:S02]  /*0110*/  ULDC.64 UR6, c[0x0][0x198] ;  /* 0x0000660000067ab9 */ /* 0x000fe40000000a00 */
[----:B------:R-:W-:Y:S02]  /*0120*/  UIADD3 UR10, UP0, UR6, 0xf0, URZ ;  /* 0x000000f0060a7890 */ /* 0x000fe4000ff1e03f */
[----:B------:R-:W-:Y:S02]  /*0130*/  UIADD3 UR6, UP1, UR6, 0x1f0, URZ ;  /* 0x000001f006067890 */ /* 0x000fe4000ff3e03f */
[----:B------:R-:W-:Y:S02]  /*0140*/  UIADD3.X UR11, URZ, UR7, URZ, UP0, !UPT ;  /* 0x000000073f0b7290 */ /* 0x000fe400087fe43f */
[----:B------:R-:W-:-:S07]  /*0150*/  UIADD3.X UR7, URZ, UR7, URZ, UP1, !UPT ;  /* 0x000000073f077290 */ /* 0x000fce0008ffe43f */
[----:B------:R0:W-:Y:S02]  /*0160*/  UTMACCTL.PF [UR10] ;  /* 0x000000000a0079b9 */ /* 0x0001e40008040000 */
[----:B------:R0:W-:Y:S02]  /*0170*/  UTMACCTL.PF [UR6] ;  /* 0x00000000060079b9 */ /* 0x0001e40008040000 */
[----:B0-----:R-:W-:Y:S01]  /*0180*/  NOP ;  /* 0x0000000000007918 */ /* 0x001fe20000000000 */
.L_x_1:
[----:B------:R-:W-:Y:S05]  /*0190*/  BSYNC B0 ;  /* 0x0000000000007941 */ /* 0x000fea0003800000 */
.L_x_0:
[----:B------:R-:W0:Y:S01]  /*01a0*/  SHFL.IDX PT, R2, R0, RZ, 0x1f ;  /* 0x00001fff00027589 */ /* 0x000e2200000e0000 */
[----:B------:R-:W-:Y:S01]  /*01b0*/  UISETP.NE.AND UP0, UPT, UR9, 0x3, UPT ;  /* 0x000000030900788c */ /* 0x000fe2000bf05270 */
[----:B------:R-:W-:Y:S01]  /*01c0*/  ISETP.NE.AND P1, PT, RZ, UR5, PT ;  /* 0x00000005ff007c0c */ /* 0x000fe2000bf25270 */
[----:B------:R-:W-:Y:S02]  /*01d0*/  UIADD3 UR16, UR5, -0x1, URZ ;  /* 0xffffffff05107890 */ /* 0x000fe4000fffe03f */
[----:B------:R-:W-:Y:S02]  /*01e0*/  UISETP.EQ.OR UP0, UPT, UR9, URZ, !UP0 ;  /* 0x0000003f0900728c */ /* 0x000fe4000c702670 */
[----:B------:R-:W-:Y:S02]  /*01f0*/  UISETP.GE.U32.AND UP1, UPT, UR16, 0x2, UPT ;  /* 0x000000021000788c */ /* 0x000fe4000bf26070 */
[----:B------:R-:W-:-:S04]  /*0200*/  UISETP.EQ.AND UP0, UPT, UR5, URZ, UP0 ;  /* 0x0000003f0500728c */ /* 0x000fc80008702270 */
[----:B------:R-:W-:-:S04]  /*0210*/  USEL UR38, URZ, 0x1, !UP0 ;  /* 0x000000013f267887 */ /* 0x000fc8000c000000 */
[----:B------:R-:W-:Y:S01]  /*0220*/  USEL UR38, UR38, 0x2, UP1 ;  /* 0x0000000226267887 */ /* 0x000fe20008800000 */
[----:B0-----:R-:W-:-:S13]  /*0230*/  ISETP.NE.AND P0, PT, R2, RZ, PT ;  /* 0x000000ff0200720c */ /* 0x001fda0003f05270 */
[----:B------:R-:W-:Y:S05]  /*0240*/  @P0 BRA `(.L_x_2) ;  /* 0x0000000000500947 */ /* 0x000fea0003800000 */
[----:B------:R-:W0:Y:S01]  /*0250*/  S2UR UR8, SR_CgaCtaId ;  /* 0x00000000000879c3 */ /* 0x000e220000008800 */
[----:B------:R-:W-:Y:S01]  /*0260*/  UMOV UR4, 0x400 ;  /* 0x0000040000047882 */ /* 0x000fe20000000000 */
[----:B------:R-:W-:Y:S01]  /*0270*/  UMOV UR5, 0x1 ;  /* 0x0000000100057882 */ /* 0x000fe20000000000 */
[----:B------:R-:W-:Y:S01]  /*0280*/  UMOV UR6, 0x4 ;  /* 0x0000000400067882 */ /* 0x000fe20000000000 */
[----:B------:R-:W-:Y:S01]  /*0290*/  ELECT P0, URZ, PT ;  /* 0x00000000003f782f */ /* 0x000fe20003800000 */
[----:B------:R-:W-:-:S04]  /*02a0*/  UIADD3 UR6, -UR6, 0x100000, URZ ;  /* 0x0010000006067890 */ /* 0x000fc8000fffe13f */
[----:B------:R-:W-:Y:S02]  /*02b0*/  USHF.L.U32 UR7, UR6, 0xb, URZ ;  /* 0x0000000b06077899 */ /* 0x000fe4000800063f */
[----:B------:R-:W-:Y:S02]  /*02c0*/  USHF.L.U32 UR6, UR6, 0x1, URZ ;  /* 0x0000000106067899 */ /* 0x000fe4000800063f */
[----:B0-----:R-:W-:Y:S02]  /*02d0*/  ULEA UR8, UR8, UR4, 0x18 ;  /* 0x0000000408087291 */ /* 0x001fe4000f8ec03f */
[----:B------:R-:W-:-:S04]  /*02e0*/  UIADD3 UR4, -UR5, 0x100000, URZ ;  /* 0x0010000005047890 */ /* 0x000fc8000fffe13f */
[----:B------:R-:W-:Y:S02]  /*02f0*/  USHF.L.U32 UR5, UR4, 0xb, URZ ;  /* 0x0000000b04057899 */ /* 0x000fe4000800063f */
[----:B------:R-:W-:Y:S01]  /*0300*/  USHF.L.U32 UR4, UR4, 0x1, URZ ;  /* 0x0000000104047899 */ /* 0x000fe2000800063f */
[----:B------:R-:W0:Y:S11]  /*0310*/  FENCE.VIEW.ASYNC.S ;  /* 0x00000000000073c6 */ /* 0x000e360000000000 */
[----:B0-----:R0:W1:Y:S01]  /*0320*/  SYNCS.EXCH.64 URZ, [UR8], UR4 ;  /* 0x00000004083f75b2 */ /* 0x0010620008000100 */
[----:B------:R0:W2:Y:S01]  /*0330*/  SYNCS.EXCH.64 URZ, [UR8+0x18], UR6 ;  /* 0x00001806083f75b2 */ /* 0x0000a20008000100 */
[----:B------:R0:W3:Y:S01]  /*0340*/  SYNCS.EXCH.64 URZ, [UR8+0x8], UR4 ;  /* 0x00000804083f75b2 */ /* 0x0000e20008000100 */
[----:B------:R0:W4:Y:S01]  /*0350*/  SYNCS.EXCH.64 URZ, [UR8+0x20], UR6 ;  /* 0x00002006083f75b2 */ /* 0x0001220008000100 */
[----:B------:R0:W0:Y:S01]  /*0360*/  SYNCS.EXCH.64 URZ, [UR8+0x10], UR4 ;  /* 0x00001004083f75b2 */ /* 0x0000220008000100 */
[----:B------:R0:W0:Y:S01]  /*0370*/  SYNCS.EXCH.64 URZ, [UR8+0x28], UR6 ;  /* 0x00002806083f75b2 */ /* 0x0000220008000100 */
[----:B------:R-:W-:Y:S01]  /*0380*/  NOP ;  /* 0x0000000000007918 */ /* 0x000fe20000000000 */
.L_x_2:
[----:B------:R-:W5:Y:S01]  /*0390*/  S2UR UR13, SR_CTAID.X ;  /* 0x00000000000d79c3 */ /* 0x000f620000002500 */
[----:B------:R-:W-:Y:S01]  /*03a0*/  SHF.R.S32.HI R3, RZ, 0x1f, R4 ;  /* 0x0000001fff037819 */ /* 0x000fe20000011404 */
[----:B------:R5:W1:Y:S01]  /*03b0*/  SHFL.IDX PT, R6, R0, RZ, 0x1f ;  /* 0x00001fff00067589 */ /* 0x000a6200000e0000 */
[----:B0-----:R-:W-:Y:S01]  /*03c0*/  ULDC UR4, c[0x0][0x150] ;  /* 0x0000540000047ab9 */ /* 0x001fe20000000800 */
[----:B------:R-:W-:Y:S02]  /*03d0*/  ELECT P0, URZ, PT ;  /* 0x00000000003f782f */ /* 0x000fe40003800000 */
[----:B------:R-:W-:Y:S01]  /*03e0*/  LEA.HI R3, R3, R4, RZ, 0x7 ;  /* 0x0000000403037211 */ /* 0x000fe200078f38ff */
[----:B------:R-:W-:Y:S01]  /*03f0*/  ULDC UR5, c[0x0][0x154] ;  /* 0x0000550000057ab9 */ /* 0x000fe20000000800 */
[----:B------:R-:W-:Y:S01]  /*0400*/  SHF.R.S32.HI R7, RZ, 0x1f, R2 ;  /* 0x0000001fff077819 */ /* 0x000fe20000011402 */
[----:B------:R-:W0:Y:S01]  /*0410*/  S2UR UR10, SR_CTAID.Y ;  /* 0x00000000000a79c3 */ /* 0x000e220000002600 */
[----:B------:R-:W-:Y:S01]  /*0420*/  LOP3.LUT R3, R3, 0xffffff80, RZ, 0xc0, !PT ;  /* 0xffffff8003037812 */ /* 0x000fe200078ec0ff */
[----:B------:R-:W-:Y:S01]  /*0430*/  ULDC UR8, c[0x0][0x144] ;  /* 0x0000510000087ab9 */ /* 0x000fe20000000800 */
[----:B------:R-:W-:Y:S01]  /*0440*/  LEA.HI R7, R7, R2, RZ, 0x2 ;  /* 0x0000000207077211 */ /* 0x000fe200078f10ff */
[----:B------:R-:W-:Y:S01]  /*0450*/  NOP ;  /* 0x0000000000007918 */ /* 0x000fe20000000000 */
[----:B------:R-:W-:Y:S01]  /*0460*/  NOP ;  /* 0x0000000000007918 */ /* 0x000fe20000000000 */
[----:B------:R-:W-:Y:S01]  /*0470*/  IMAD.IADD R3, R4, 0x1, -R3 ;  /* 0x0000000104037824 */ /* 0x000fe200078e0a03 */
[----:B------:R-:W-:Y:S01]  /*0480*/  LOP3.LUT R7, R7, 0x3ffffffc, RZ, 0xc0, !PT ;  /* 0x3ffffffc07077812 */ /* 0x000fe200078ec0ff */
[----:B------:R-:W-:Y:S01]  /*0490*/  ULDC UR11, c[0x0][0x148] ;  /* 0x00005200000b7ab9 */ /* 0x000fe20000000800 */
[----:B------:R-:W-:-:S02]  /*04a0*/  IMAD.MOV.U32 R22, RZ, RZ, 0x1 ;  /* 0x00000001ff167424 */ /* 0x000fc400078e00ff */
[----:B------:R-:W-:Y:S01]  /*04b0*/  SHF.R.S32.HI R4, RZ, 0x1f, R3 ;  /* 0x0000001fff047819 */ /* 0x000fe20000011403 */
[----:B------:R-:W-:-:S03]  /*04c0*/  IMAD.IADD R2, R2, 0x1, -R7 ;  /* 0x0000000102027824 */ /* 0x000fc600078e0a07 */
[----:B------:R-:W-:Y:S02]  /*04d0*/  LEA.HI R4, R4, R3, RZ, 0x3 ;  /* 0x0000000304047211 */ /* 0x000fe400078f18ff */
[----:B-----5:R-:W-:Y:S02]  /*04e0*/  I2FP.F32.U32 R5, UR13 ;  /* 0x0000000d00057c45 */ /* 0x020fe40008201000 */
[--C-:B------:R-:W-:Y:S02]  /*04f0*/  SHF.R.S32.HI R0, RZ, 0x3, R4.reuse ;  /* 0x00000003ff007819 */ /* 0x100fe40000011404 */
[----:B-1----:R-:W-:Y:S01]  /*0500*/  ISETP.NE.OR P0, PT, R6, RZ, !P0 ;  /* 0x000000ff0600720c */ /* 0x002fe20004705670 */
[----:B------:R-:W-:Y:S01]  /*0510*/  FMUL R8, R5, UR4 ;  /* 0x0000000405087c20 */ /* 0x000fe20008400000 */
[----:B------:R-:W-:-:S04]  /*0520*/  SHF.R.S32.HI R5, RZ, 0x1f, R4 ;  /* 0x0000001fff057819 */ /* 0x000fc80000011404 */
[----:B------:R-:W-:Y:S01]  /*0530*/  LEA.HI R5, R5, R0, RZ, 0x2 ;  /* 0x0000000005057211 */ /* 0x000fe200078f10ff */
[----:B------:R-:W1:Y:S03]  /*0540*/  F2I.U32.TRUNC.NTZ R8, R8 ;  /* 0x0000000800087305 */ /* 0x000e66000020f000 */
[----:B------:R-:W-:-:S03]  /*0550*/  LOP3.LUT R5, R5, 0xfffffffc, RZ, 0xc0, !PT ;  /* 0xfffffffc05057812 */ /* 0x000fc600078ec0ff */
[----:B------:R-:W-:Y:S01]  /*0560*/  VOTEU.ALL UP0, P0 ;  /* 0x00000000003f7886 */ /* 0x000fe20000000000 */
[----:B------:R-:W-:Y:S01]  /*0570*/  VOTEU.ALL UP1, P0 ;  /* 0x00000000003f7886 */ /* 0x000fe20000020000 */
[----:B------:R-:W-:Y:S01]  /*0580*/  IMAD.IADD R5, R0, 0x1, -R5 ;  /* 0x0000000100057824 */ /* 0x000fe200078e0a05 */
[----:B0-----:R-:W-:Y:S02]  /*0590*/  I2FP.F32.U32 R0, UR10 ;  /* 0x0000000a00007c45 */ /* 0x001fe40008201000 */
[----:B------:R-:W0:Y:S01]  /*05a0*/  @!UP0 S2UR UR7, SR_CgaCtaId ;  /* 0x00000000000789c3 */ /* 0x000e220000008800 */
[----:B------:R-:W-:Y:S01]  /*05b0*/  IMAD R2, R2, 0x4, R5 ;  /* 0x0000000402027824 */ /* 0x000fe200078e0205 */
[----:B------:R-:W-:Y:S01]  /*05c0*/  @!UP0 UMOV UR6, 0x400 ;  /* 0x0000040000068882 */ /* 0x000fe20000000000 */
[----:B------:R-:W-:Y:S01]  /*05d0*/  FMUL R4, R0, UR5 ;  /* 0x0000000500047c20 */ /* 0x000fe20008400000 */
[----:B-1----:R-:W-:Y:S01]  /*05e0*/  R2UR UR4, R8 ;  /* 0x00000000080472ca */ /* 0x002fe200000e0000 */
[C---:B------:R-:W-:Y:S01]  /*05f0*/  IMAD.SHL.U32 R23, R2.reuse, 0x4, RZ ;  /* 0x0000000402177824 */ /* 0x040fe200078e00ff */
[----:B------:R-:W-:-:S03]  /*0600*/  LEA.HI R0, R2, R2, RZ, 0x1 ;  /* 0x0000000202007211 */ /* 0x000fc600078f08ff */
[----:B------:R-:W1:Y:S01]  /*0610*/  F2I.U32.TRUNC.NTZ R4, R4 ;  /* 0x0000000400047305 */ /* 0x000e62000020f000 */
[----:B------:R-:W-:Y:S02]  /*0620*/  LOP3.LUT R5, R0, 0xfffffffe, RZ, 0xc0, !PT ;  /* 0xfffffffe00057812 */ /* 0x000fe400078ec0ff */
[----:B------:R-:W-:-:S03]  /*0630*/  LOP3.LUT R23, R2, 0xc, R23, 0x78, !PT ;  /* 0x0000000c02177812 */ /* 0x000fc600078e7817 */
[----:B------:R-:W-:Y:S02]  /*0640*/  IMAD.IADD R5, R2, 0x1, -R5 ;  /* 0x0000000102057824 */ /* 0x000fe400078e0a05 */
[----:B------:R-:W-:-:S04]  /*0650*/  UIADD3 UR4, -UR4, URZ, URZ ;  /* 0x0000003f04047290 */ /* 0x000fc8000fffe13f */
[----:B------:R-:W-:Y:S01]  /*0660*/  UIMAD UR8, UR8, UR4, UR13 ;  /* 0x00000004080872a4 */ /* 0x000fe2000f8e020d */
[----:B-1----:R-:W-:Y:S02]  /*0670*/  R2UR UR12, R4 ;  /* 0x00000000040c72ca */ /* 0x002fe400000e0000 */
[----:B------:R-:W-:Y:S01]  /*0680*/  UMOV UR4, 0x20 ;  /* 0x0000002000047882 */ /* 0x000fe20000000000 */
[----:B------:R-:W1:Y:S02]  /*0690*/  LDC R4, c[0x0][0x140] ;  /* 0x00005000ff047b82 */ /* 0x000e640000000800 */
[----:B------:R-:W-:Y:S01]  /*06a0*/  ISETP.NE.AND P3, PT, R5, UR8, PT ;  /* 0x0000000805007c0c */ /* 0x000fe2000bf65270 */
[----:B------:R-:W-:-:S04]  /*06b0*/  @!UP0 UIADD3 UR4, -UR4, 0x100000, URZ ;  /* 0x0010000004048890 */ /* 0x000fc8000fffe13f */
[----:B------:R-:W-:Y:S02]  /*06c0*/  @!UP0 USHF.L.U32 UR5, UR4, 0xb, URZ ;  /* 0x0000000b04058899 */ /* 0x000fe4000800063f */
[----:B------:R-:W-:Y:S02]  /*06d0*/  @!UP0 USHF.L.U32 UR4, UR4, 0x1, URZ ;  /* 0x0000000104048899 */ /* 0x000fe4000800063f */
[----:B0-----:R-:W-:Y:S01]  /*06e0*/  @!UP0 ULEA UR6, UR7, UR6, 0x18 ;  /* 0x0000000607068291 */ /* 0x001fe2000f8ec03f */
[----:B------:R-:W-:Y:S01]  /*06f0*/  VOTEU.ALL UP0, P0 ;  /* 0x00000000003f7886 */ /* 0x000fe20000000000 */
[----:B------:R-:W-:Y:S01]  /*0700*/  LOP3.LUT P0, RZ, R3, 0x7, RZ, 0xc0, !PT ;  /* 0x0000000703ff7812 */ /* 0x000fe2000780c0ff */
[----:B------:R-:W-:-:S03]  /*0710*/  UIADD3 UR12, -UR12, URZ, URZ ;  /* 0x0000003f0c0c7290 */ /* 0x000fc6000fffe13f */
[C---:B------:R-:W-:Y:S02]  /*0720*/  ISETP.LT.U32.AND P0, PT, R23.reuse, 0x2, !P0 ;  /* 0x000000021700780c */ /* 0x040fe40004701070 */
[----:B------:R-:W-:Y:S01]  /*0730*/  @P3 LEA.HI R0, R23, R23, RZ, 0x1 ;  /* 0x0000001717003211 */ /* 0x000fe200078f08ff */
[----:B------:R-:W0:Y:S03]  /*0740*/  FENCE.VIEW.ASYNC.S ;  /* 0x00000000000073c6 */ /* 0x000e260000000000 */
[----:B0-----:R-:W0:Y:S01]  /*0750*/  @!UP0 SYNCS.EXCH.64 URZ, [UR6+0x40], UR4 ;  /* 0x00004004063f85b2 */ /* 0x001e220008000100 */
[----:B------:R-:W-:Y:S02]  /*0760*/  SEL R3, RZ, 0x1, !P0 ;  /* 0x00000001ff037807 */ /* 0x000fe40004000000 */
[----:B------:R-:W-:Y:S02]  /*0770*/  @P3 SHF.R.S32.HI R0, RZ, 0x1, R0 ;  /* 0x00000001ff003819 */ /* 0x000fe40000011400 */
[----:B-1----:R-:W-:Y:S01]  /*0780*/  ISETP.EQ.U32.AND P2, PT, R4, 0x1, PT ;  /* 0x000000010400780c */ /* 0x002fe20003f42070 */
[----:B------:R1:W0:Y:S01]  /*0790*/  @!UP1 SYNCS.EXCH.64 URZ, [UR6+0x48], UR4 ;  /* 0x00004804063f95b2 */ /* 0x0002220008000100 */
[----:B------:R-:W-:Y:S01]  /*07a0*/  NOP ;  /* 0x0000000000007918 */ /* 0x000fe20000000000 */
[----:B-1----:R-:W-:-:S06]  /*07b0*/  UIMAD UR4, UR11, UR12, UR10 ;  /* 0x0000000c0b0472a4 */ /* 0x002fcc000f8e020a */
[----:B------:R-:W-:-:S04]  /*07c0*/  @P3 ISETP.NE.AND P4, PT, R0, UR4, PT ;  /* 0x0000000400003c0c */ /* 0x000fc8000bf85270 */
[----:B------:R-:W-:-:S04]  /*07d0*/  @P3 SEL R22, RZ, 0x1, P4 ;  /* 0x00000001ff163807 */ /* 0x000fc80002000000 */
[----:B------:R-:W-:Y:S01]  /*07e0*/  LOP3.LUT R22, R22, R3, RZ, 0xc0, !PT ;  /* 0x0000000316167212 */ /* 0x000fe200078ec0ff */
[----:B------:R-:W-:Y:S06]  /*07f0*/  @!P2 BRA `(.L_x_3) ;  /* 0x000000000008a947 */ /* 0x000fec0003800000 */
[----:B0-234-:R-:W-:Y:S01]  /*0800*/  UCGABAR_ARV ;  /* 0x00000000000079c7 */ /* 0x01dfe20008000000 */
[----:B------:R-:W-:Y:S05]  /*0810*/  BRA `(.L_x_4) ;  /* 0x0000000000047947 */ /* 0x000fea0003800000 */
.L_x_3:
[----:B0-234-:R-:W-:Y:S01]  /*0820*/  NOP ;  /* 0x0000000000007918 */ /* 0x01dfe20000000000 */
.L_x_4:
[----:B------:R-:W-:Y:S01]  /*0830*/  ULDC UR4, c[0x0][0x65c] ;  /* 0x0001970000047ab9 */ /* 0x000fe20000000800 */
[----:B------:R-:W-:Y:S01]  /*0840*/  UMOV UR5, URZ ;  /* 0x0000003f00057c82 */ /* 0x000fe20008000000 */
[----:B------:R-:W-:-:S03]  /*0850*/  UISETP.NE.AND UP0, UPT, UR4, 0x1, UPT ;  /* 0x000000010400788c */ /* 0x000fc6000bf05270 */
[----:B------:R-:W-:Y:S01]  /*0860*/  UMOV UR4, UR13 ;  /* 0x0000000d00047c82 */ /* 0x000fe20008000000 */
[----:B------:R-:W-:Y:S02]  /*0870*/  UP2UR UR39, UPR, URZ, 0x1 ;  /* 0x000000013f277883 */ /* 0x000fe40008000000 */
[----:B------:R-:W-:Y:S02]  /*0880*/  PLOP3.LUT P0, PT, PT, PT, UP0, 0x80, 0x0 ;  /* 0x000000000000781c */ /* 0x000fe40003f0f008 */
[----:B------:R-:W-:Y:S02]  /*0890*/  PLOP3.LUT P3, PT, PT, PT, UP0, 0x80, 0x0 ;  /* 0x000000000000781c */ /* 0x000fe40003f6f008 */
[----:B------:R-:W-:Y:S01]  /*08a0*/  PLOP3.LUT P5, PT, PT, PT, UP0, 0x80, 0x0 ;  /* 0x000000000000781c */ /* 0x000fe20003faf008 */
[----:B------:R-:W-:Y:S01]  /*08b0*/  @UP0 ULDC UR14, c[0x0][0x10] ;  /* 0x00000400000e0ab9 */ /* 0x000fe20000000800 */
[----:B------:R-:W-:Y:S01]  /*08c0*/  @UP0 UMOV UR6, UR10 ;  /* 0x0000000a00060c82 */ /* 0x000fe20008000000 */
[----:B------:R-:W-:Y:S01]  /*08d0*/  @UP0 UMOV UR7, URZ ;  /* 0x0000003f00070c82 */ /* 0x000fe20008000000 */
[----:B------:R-:W-:Y:S01]  /*08e0*/  PLOP3.LUT P4, PT, PT, PT, UP0, 0x80, 0x0 ;  /* 0x000000000000781c */ /* 0x000fe20003f8f008 */
[----:B------:R-:W-:-:S03]  /*08f0*/  @UP0 UIMAD.WIDE.U32 UR14, UR13, UR14, UR6 ;  /* 0x0000000e0d0e02a5 */ /* 0x000fc6000f8e0006 */
[----:B------:R-:W-:Y:S01]  /*0900*/  @!UP0 ULDC UR7, c[0x0][0xc] ;  /* 0x0000030000078ab9 */ /* 0x000fe20000000800 */
[----:B------:R-:W-:Y:S01]  /*0910*/  @UP0 UMOV UR6, URZ ;  /* 0x0000003f00060c82 */ /* 0x000fe20008000000 */
[----:B------:R-:W-:Y:S01]  /*0920*/  @!UP0 UIMAD.WIDE.U32 UR4, UR10, UR7, UR4 ;  /* 0x000000070a0482a5 */ /* 0x000fe2000f8e0004 */
[----:B------:R-:W-:Y:S01]  /*0930*/  IMAD.U32 R2, RZ, RZ, UR14 ;  /* 0x0000000eff027e24 */ /* 0x000fe2000f8e00ff */
[----:B------:R-:W-:Y:S02]  /*0940*/  @UP0 UIADD3 UR6, UR15, UR6, URZ ;  /* 0x000000060f060290 */ /* 0x000fe4000fffe03f */
[----:B------:R-:W-:Y:S02]  /*0950*/  IMAD.U32 R3, RZ, RZ, UR15 ;  /* 0x0000000fff037e24 */ /* 0x000fe4000f8e00ff */
[----:B------:R-:W-:Y:S02]  /*0960*/  @P0 IMAD.MOV.U32 R7, RZ, RZ, R2 ;  /* 0x000000ffff070224 */ /* 0x000fe400078e0002 */
[----:B------:R-:W-:-:S02]  /*0970*/  IMAD.U32 R5, RZ, RZ, UR5 ;  /* 0x00000005ff057e24 */ /* 0x000fc4000f8e00ff */
[----:B------:R-:W-:Y:S02]  /*0980*/  IMAD.U32 R2, RZ, RZ, UR4 ;  /* 0x00000004ff027e24 */ /* 0x000fe4000f8e00ff */
[----:B------:R-:W-:Y:S02]  /*0990*/  @P3 IMAD.U32 R6, RZ, RZ, UR6 ;  /* 0x00000006ff063e24 */ /* 0x000fe4000f8e00ff */
[----:B------:R-:W-:Y:S02]  /*09a0*/  @!P5 IMAD.MOV.U32 R6, RZ, RZ, R5 ;  /* 0x000000ffff06d224 */ /* 0x000fe400078e0005 */
[----:B------:R-:W-:Y:S02]  /*09b0*/  @!P4 IMAD.MOV.U32 R7, RZ, RZ, R2 ;  /* 0x000000ffff07c224 */ /* 0x000fe400078e0002 */
[----:B------:R-:W-:Y:S01]  /*09c0*/  IMAD.U32 R3, RZ, RZ, UR5 ;  /* 0x00000005ff037e24 */ /* 0x000fe2000f8e00ff */
[----:B------:R0:W-:Y:S01]  /*09d0*/  STL [R1+0x40], R6 ;  /* 0x0000400601007387 */ /* 0x0001e20000100800 */
[----:B------:R-:W-:-:S03]  /*09e0*/  IMAD.U32 R4, RZ, RZ, UR4 ;  /* 0x00000004ff047e24 */ /* 0x000fc6000f8e00ff */
[----:B------:R0:W-:Y:S01]  /*09f0*/  STL [R1+0x44], R7 ;  /* 0x0000440701007387 */ /* 0x0001e20000100800 */
[----:B------:R-:W-:Y:S05]  /*0a00*/  @!P2 BRA `(.L_x_5) ;  /* 0x00000000000ca947 */ /* 0x000fea0003800000 */
[----:B------:R-:W-:Y:S01]  /*0a10*/  UCGABAR_WAIT ;  /* 0x0000000000007dc7 */ /* 0x000fe20008000000 */
[----:B------:R-:W-:Y:S01]  /*0a20*/  CCTL.IVALL ;  /* 0x00000000ff00798f */ /* 0x000fe20002000000 */
[----:B------:R-:W-:Y:S05]  /*0a30*/  BRA `(.L_x_6) ;  /* 0x0000000000047947 */ /* 0x000fea0003800000 */
.L_x_5:
[----:B------:R-:W-:Y:S06]  /*0a40*/  BAR.SYNC.DEFER_BLOCKING 0x0 ;  /* 0x0000000000007b1d */ /* 0x000fec0000010000 */
.L_x_6:
[----:B------:R-:W-:Y:S05]  /*0a50*/  @!P1 BRA `(.L_x_7) ;  /* 0x0000013400789947 */ /* 0x000fea0003800000 */
[----:B------:R-:W-:-:S06]  /*0a60*/  UISETP.GT.U32.AND UP0, UPT, UR16, 0x1, UPT ;  /* 0x000000011000788c */ /* 0x000fcc000bf04070 */
[----:B------:R-:W-:-:S13]  /*0a70*/  PLOP3.LUT P0, PT, PT, PT, UP0, 0x80, 0x0 ;  /* 0x000000000000781c */ /* 0x000fda0003f0f008 */
[----:B------:R-:W-:Y:S05]  /*0a80*/  @P0 EXIT ;  /* 0x000000000000094d */ /* 0x000fea0003800000 */
[----:B------:R-:W-:Y:S01]  /*0a90*/  ULDC.64 UR4, c[0x0][0x650] ;  /* 0x0001940000047ab9 */ /* 0x000fe20000000a00 */
[----:B------:R-:W-:Y:S01]  /*0aa0*/  UMOV UR44, 0xffffffff ;  /* 0xffffffff002c7882 */ /* 0x000fe20000000000 */
[----:B------:R-:W-:Y:S01]  /*0ab0*/  ISETP.GE.U32.AND P0, PT, R7, UR4, PT ;  /* 0x0000000407007c0c */ /* 0x000fe2000bf06070 */
[----:B------:R-:W-:Y:S01]  /*0ac0*/  UMOV UR43, 0xffffffff ;  /* 0xffffffff002b7882 */ /* 0x000fe20000000000 */
[----:B------:R-:W-:Y:S01]  /*0ad0*/  UMOV UR42, 0xffffffff ;  /* 0xffffffff002a7882 */ /* 0x000fe20000000000 */
[----:B------:R-:W-:Y:S02]  /*0ae0*/  PRMT R0, RZ, 0x7610, R0 ;  /* 0x00007610ff007816 */ /* 0x000fe40000000000 */
[----:B------:R-:W-:-:S13]  /*0af0*/  ISETP.GE.U32.AND.EX P0, PT, R6, UR5, PT, P0 ;  /* 0x0000000506007c0c */ /* 0x000fda000bf06100 */
[----:B------:R-:W-:Y:S05]  /*0b00*/  @P0 BRA `(.L_x_8) ;  /* 0x0000000400480947 */ /* 0x000fea0003800000 */
[----:B------:R-:W-:Y:S01]  /*0b10*/  ULDC.64 UR16, c[0x0][0x628] ;  /* 0x00018a0000107ab9 */ /* 0x000fe20000000a00 */
[C---:B------:R-:W-:Y:S01]  /*0b20*/  R2UR UR19, R7.reuse ;  /* 0x00000000071372ca */ /* 0x040fe200000e0000 */
[----:B------:R-:W-:Y:S01]  /*0b30*/  ULDC UR18, c[0x0][0x630] ;  /* 0x00018c0000127ab9 */ /* 0x000fe20000000800 */
[----:B------:R-:W-:Y:S02]  /*0b40*/  ISETP.NE.U32.AND P0, PT, RZ, UR16, PT ;  /* 0x00000010ff007c0c */ /* 0x000fe4000bf05070 */
[----:B------:R-:W-:Y:S02]  /*0b50*/  R2UR UR4, R7 ;  /* 0x00000000070472ca */ /* 0x000fe400000e0000 */
[----:B------:R-:W-:Y:S02]  /*0b60*/  ISETP.NE.AND.EX P0, PT, RZ, UR17, PT, P0 ;  /* 0x00000011ff007c0c */ /* 0x000fe4000bf05300 */
[----:B------:R-:W-:-:S11]  /*0b70*/  R2UR UR5, R6 ;  /* 0x00000000060572ca */ /* 0x000fd600000e0000 */
[----:B------:R-:W-:Y:S05]  /*0b80*/  @!P0 BRA `(.L_x_9) ;  /* 0x0000000000308947 */ /* 0x000fea0003800000 */
[----:B------:R-:W-:Y:S01]  /*0b90*/  R2UR UR4, R7 ;  /* 0x00000000070472ca */ /* 0x000fe200000e0000 */
[----:B------:R-:W-:Y:S01]  /*0ba0*/  ULDC UR9, c[0x0][0x634] ;  /* 0x00018d0000097ab9 */ /* 0x000fe20000000800 */
[----:B------:R-:W-:-:S11]  /*0bb0*/  R2UR UR13, R6 ;  /* 0x00000000060d72ca */ /* 0x000fd600000e0000 */
[----:B------:R-:W-:-:S04]  /*0bc0*/  UIADD3 UR9, UP0, UR4, UR9, URZ ;  /* 0x0000000904097290 */ /* 0x000fc8000ff1e03f */
[----:B------:R-:W-:-:S04]  /*0bd0*/  UIADD3.X UR13, URZ, UR13, URZ, UP0, !UPT ;  /* 0x0000000d3f0d7290 */ /* 0x000fc800087fe43f */
[----:B------:R-:W-:-:S04]  /*0be0*/  UIMAD.WIDE.U32 UR4, UR13, UR16, URZ ;  /* 0x000000100d0472a5 */ /* 0x000fc8000f8e003f */
[----:B------:R-:W-:Y:S02]  /*0bf0*/  UIMAD.WIDE.U32 UR6, UP0, UR9, UR17, UR4 ;  /* 0x00000011090672a5 */ /* 0x000fe4000f800004 */
[----:B------:R-:W-:Y:S02]  /*0c00*/  UIMAD.WIDE.U32 UR4, UR9, UR16, URZ ;  /* 0x00000010090472a5 */ /* 0x000fe4000f8e003f */
[----:B------:R-:W-:Y:S02]  /*0c10*/  UIADD3.X UR15, URZ, URZ, URZ, UP0, !UPT ;  /* 0x0000003f3f0f7290 */ /* 0x000fe400087fe43f */
[----:B------:R-:W-:Y:S01]  /*0c20*/  UIADD3 URZ, UP0, UR5, UR6, URZ ;  /* 0x00000006053f7290 */ /* 0x000fe2000ff1e03f */
[----:B------:R-:W-:-:S03]  /*0c30*/  UMOV UR14, UR7 ;  /* 0x00000007000e7c82 */ /* 0x000fc60008000000 */
[----:B------:R-:W-:-:S12]  /*0c40*/  UIMAD.WIDE.U32.X UR4, UR13, UR17, UR14, UP0 ;  /* 0x000000110d0472a5 */ /* 0x000fd800080e040e */
.L_x_9:
[----:B------:R-:W-:Y:S01]  /*0c50*/  USHF.R.U64 UR42, UR4, UR18, UR5 ;  /* 0x00000012042a7299 */ /* 0x000fe20008001205 */
[----:B------:R-:W-:Y:S01]  /*0c60*/  R2UR UR7, R6 ;  /* 0x00000000060772ca */ /* 0x000fe200000e0000 */
[----:B------:R-:W-:Y:S02]  /*0c70*/  USHF.R.U32.HI UR4, URZ, UR18, UR5 ;  /* 0x000000123f047299 */ /* 0x000fe40008011605 */
[----:B------:R-:W-:Y:S01]  /*0c80*/  UIADD3 UR5, UP0, URZ, -UR42, URZ ;  /* 0x8000002a3f057290 */ /* 0x000fe2000ff1e03f */
[----:B------:R-:W-:Y:S01]  /*0c90*/  ULDC.64 UR14, c[0x0][0x620] ;  /* 0x00018800000e7ab9 */ /* 0x000fe20000000a00 */
[----:B------:R-:W-:Y:S02]  /*0ca0*/  UMOV UR6, UR19 ;  /* 0x0000001300067c82 */ /* 0x000fe40008000000 */
[----:B------:R-:W-:Y:S01]  /*0cb0*/  UIADD3.X UR4, URZ, ~UR4, URZ, UP0, !UPT ;  /* 0x800000043f047290 */ /* 0x000fe200087fe43f */
[----:B------:R-:W-:Y:S01]  /*0cc0*/  ULDC UR9, c[0x0][0x618] ;  /* 0x0001860000097ab9 */ /* 0x000fe20000000800 */
[----:B------:R-:W-:-:S02]  /*0cd0*/  UIMAD UR12, UR11, UR12, UR10 ;  /* 0x0000000c0b0c72a4 */ /* 0x000fc4000f8e020a */
[----:B------:R-:W-:Y:S02]  /*0ce0*/  UIMAD UR4, UR4, UR14, URZ ;  /* 0x0000000e040472a4 */ /* 0x000fe4000f8e023f */
[----:B------:R-:W-:Y:S02]  /*0cf0*/  UIMAD.WIDE.U32 UR6, UR5, UR14, UR6 ;  /* 0x0000000e050672a5 */ /* 0x000fe4000f8e0006 */
[----:B------:R-:W-:Y:S01]  /*0d00*/  UIMAD UR4, UR5, UR15, UR4 ;  /* 0x0000000f050472a4 */ /* 0x000fe2000f8e0204 */
[----:B------:R-:W-:Y:S01]  /*0d10*/  ULDC UR10, c[0x0][0x608] ;  /* 0x00018200000a7ab9 */ /* 0x000fe20000000800 */
[----:B------:R-:W-:Y:S02]  /*0d20*/  ULDC UR18, c[0x0][0x658] ;  /* 0x0001960000127ab9 */ /* 0x000fe40000000800 */
[----:B------:R-:W-:Y:S01]  /*0d30*/  UIADD3 UR7, UR7, UR4, URZ ;  /* 0x0000000407077290 */ /* 0x000fe2000fffe03f */
[----:B------:R-:W-:Y:S02]  /*0d40*/  UMOV UR11, 0xffffffff ;  /* 0xffffffff000b7882 */ /* 0x000fe40000000000 */
[----:B------:R-:W-:Y:S01]  /*0d50*/  ULDC.64 UR4, c[0x0][0x640] ;  /* 0x0001900000047ab9 */ /* 0x000fe20000000a00 */
[----:B------:R-:W-:Y:S01]  /*0d60*/  USHF.R.U64 UR16, UR6, UR9, UR7 ;  /* 0x0000000906107299 */ /* 0x000fe20008001207 */
[----:B------:R-:W-:Y:S01]  /*0d70*/  ISETP.NE.U32.AND P0, PT, RZ, UR4, PT ;  /* 0x00000004ff007c0c */ /* 0x000fe2000bf05070 */
[----:B------:R-:W-:-:S02]  /*0d80*/  USHF.R.U32.HI UR7, URZ, UR9, UR7 ;  /* 0x000000093f077299 */ /* 0x000fc40008011607 */
[----:B------:R-:W-:Y:S01]  /*0d90*/  USHF.L.U32 UR6, UR11, UR18, URZ ;  /* 0x000000120b067299 */ /* 0x000fe2000800063f */
[----:B------:R-:W-:Y:S01]  /*0da0*/  ISETP.NE.AND.EX P0, PT, RZ, UR5, PT, P0 ;  /* 0x00000005ff007c0c */ /* 0x000fe2000bf05300 */
[----:B------:R-:W-:Y:S02]  /*0db0*/  USHF.R.U64 UR22, UR16, UR10, UR7 ;  /* 0x0000000a10167299 */ /* 0x000fe40008001207 */
[----:B------:R-:W-:Y:S02]  /*0dc0*/  USHF.R.U32.HI UR7, URZ, UR10, UR7 ;  /* 0x0000000a3f077299 */ /* 0x000fe40008011607 */
[----:B------:R-:W-:Y:S02]  /*0dd0*/  UISETP.NE.AND UP1, UPT, UR39, URZ, UPT ;  /* 0x0000003f2700728c */ /* 0x000fe4000bf25270 */
[----:B------:R-:W-:Y:S01]  /*0de0*/  USHF.R.U64 UR23, UR22, UR18, UR7 ;  /* 0x0000001216177299 */ /* 0x000fe20008001207 */
[----:B------:R-:W-:Y:S01]  /*0df0*/  ULDC UR17, c[0x0][0x600] ;  /* 0x0001800000117ab9 */ /* 0x000fe20000000800 */
[----:B------:R-:W-:-:S02]  /*0e00*/  ULOP3.LUT UR13, URZ, UR6, URZ, 0x33, !UPT ;  /* 0x000000063f0d7292 */ /* 0x000fc4000f8e333f */
[----:B------:R-:W-:Y:S02]  /*0e10*/  UIADD3 UR15, UR17, -0x1, URZ ;  /* 0xffffffff110f7890 */ /* 0x000fe4000fffe03f */
[----:B------:R-:W-:Y:S02]  /*0e20*/  USEL UR12, UR8, UR12, !UP1 ;  /* 0x0000000c080c7287 */ /* 0x000fe4000c800000 */
[----:B------:R-:W-:Y:S01]  /*0e30*/  USHF.R.U32.HI UR7, URZ, UR18, UR7 ;  /* 0x000000123f077299 */ /* 0x000fe20008011607 */
[----:B------:R-:W-:Y:S01]  /*0e40*/  ULDC UR19, c[0x0][0x648] ;  /* 0x0001920000137ab9 */ /* 0x000fe20000000800 */
[----:B------:R-:W-:Y:S01]  /*0e50*/  ULDC UR20, c[0x0][0x638] ;  /* 0x00018e0000147ab9 */ /* 0x000fe20000000800 */
[----:B------:R-:W-:Y:S01]  /*0e60*/  UMOV UR21, 0x1 ;  /* 0x0000000100157882 */ /* 0x000fe20000000000 */
[----:B------:R-:W-:Y:S01]  /*0e70*/  UMOV UR6, UR23 ;  /* 0x0000001700067c82 */ /* 0x000fe20008000000 */
[----:B------:R-:W-:Y:S07]  /*0e80*/  @!P0 BRA `(.L_x_10) ;  /* 0x0000000000308947 */ /* 0x000fee0003800000 */
[----:B------:R-:W-:Y:S02]  /*0e90*/  ULDC UR10, c[0x0][0x64c] ;  /* 0x00019300000a7ab9 */ /* 0x000fe40000000800 */
        /* <DEDUP_REMOVED lines=8> */
[----:B------:R-:W-:-:S07]  /*0f20*/  UIMAD.WIDE.U32.X UR4, UR14, UR5, UR10, UP0 ;  /* 0x000000050e0472a5 */ /* 0x000fce00080e040a */
[----:B------:R-:W-:Y:S01]  /*0f30*/  UMOV UR6, UR4 ;  /* 0x0000000400067c82 */ /* 0x000fe20008000000 */
[----:B------:R-:W-:-:S05]  /*0f40*/  UMOV UR7, UR5 ;  /* 0x0000000500077c82 */ /* 0x000fca0008000000 */
.L_x_10:
[----:B------:R-:W-:Y:S01]  /*0f50*/  USHF.R.U64 UR5, UR6, UR19, UR7 ;  /* 0x0000001306057299 */ /* 0x000fe20008001207 */
[----:B------:R-:W-:Y:S01]  /*0f60*/  IMAD.MOV.U32 R0, RZ, RZ, 0x1 ;  /* 0x00000001ff007424 */ /* 0x000fe200078e00ff */
[----:B------:R-:W-:Y:S02]  /*0f70*/  USHF.L.U32 UR4, UR21, UR18, URZ ;  /* 0x0000001215047299 */ /* 0x000fe4000800063f */
[----:B------:R-:W-:Y:S02]  /*0f80*/  ULOP3.LUT UR13, UR22, UR13, URZ, 0xc0, !UPT ;  /* 0x0000000d160d7292 */ /* 0x000fe4000f8ec03f */
[----:B------:R-:W-:Y:S02]  /*0f90*/  UIADD3 UR6, -UR5, URZ, URZ ;  /* 0x0000003f05067290 */ /* 0x000fe4000fffe13f */
[----:B------:R-:W-:Y:S02]  /*0fa0*/  UIMAD UR13, UR4, UR5, UR13 ;  /* 0x00000005040d72a4 */ /* 0x000fe4000f8e020d */
[----:B------:R-:W-:-:S02]  /*0fb0*/  ULOP3.LUT UR15, UR16, UR15, URZ, 0xc0, !UPT ;  /* 0x0000000f100f7292 */ /* 0x000fc4000f8ec03f */
[----:B------:R-:W-:Y:S01]  /*0fc0*/  UIMAD UR4, UR6, UR20, UR23 ;  /* 0x00000014060472a4 */ /* 0x000fe2000f8e0217 */
[----:B------:R-:W-:Y:S01]  /*0fd0*/  ULDC UR5, c[0x0][0x610] ;  /* 0x0001840000057ab9 */ /* 0x000fe20000000800 */
[----:B------:R-:W-:Y:S02]  /*0fe0*/  UISETP.NE.AND UP0, UPT, UR39, URZ, UPT ;  /* 0x0000003f2700728c */ /* 0x000fe4000bf05270 */
[----:B------:R-:W-:Y:S02]  /*0ff0*/  UIMAD UR12, UR13, UR5, UR12 ;  /* 0x000000050d0c72a4 */ /* 0x000fe4000f8e020c */
[----:B------:R-:W-:-:S04]  /*1000*/  UIMAD UR4, UR4, UR17, UR15 ;  /* 0x00000011040472a4 */ /* 0x000fc8000f8e020f */
[----:B------:R-:W-:Y:S02]  /*1010*/  USEL UR43, UR4, UR12, !UP0 ;  /* 0x0000000c042b7287 */ /* 0x000fe4000c000000 */
[----:B------:R-:W-:-:S12]  /*1020*/  USEL UR44, UR12, UR4, !UP0 ;  /* 0x000000040c2c7287 */ /* 0x000fd8000c000000 */
.L_x_8:
[----:B------:R-:W-:-:S08]  /*1030*/  NOP ;  /* 0x0000000000007918 */ /* 0x000fd00000000000 */
[----:B------:R-:W1:Y:S02]  /*1040*/  USETMAXREG.TRY_ALLOC.CTAPOOL UP0, 0xf0 ;  /* 0x000000f0000079c8 */ /* 0x000e640008000600 */
[----:B-1----:R-:W-:-:S13]  /*1050*/  PLOP3.LUT P0, PT, PT, PT, UP0, 0x80, 0x0 ;  /* 0x000000000000781c */ /* 0x002fda0003f0f008 */
[----:B------:R-:W-:Y:S05]  /*1060*/  @!P0 BRA `(.L_x_8) ;  /* 0xfffffffc00f08947 */ /* 0x000fea000383ffff */
[----:B------:R-:W-:Y:S01]  /*1070*/  ULDC.64 UR4, c[0x0][0x598] ;  /* 0x0001660000047ab9 */ /* 0x000fe20000000a00 */
[----:B------:R-:W-:Y:S01]  /*1080*/  ULDC.64 UR48, c[0x0][0x208] ;  /* 0x0000820000307ab9 */ /* 0x000fe20000000a00 */
[----:B------:R-:W-:-:S04]  /*1090*/  ISETP.NE.U32.AND P0, PT, RZ, UR4, PT ;  /* 0x00000004ff007c0c */ /* 0x000fc8000bf05070 */
[----:B------:R-:W-:-:S13]  /*10a0*/  ISETP.NE.AND.EX P0, PT, RZ, UR5, PT, P0 ;  /* 0x00000005ff007c0c */ /* 0x000fda000bf05300 */
[----:B------:R-:W-:Y:S05]  /*10b0*/  @!P0 BRA `(.L_x_11) ;  /* 0x00000000001c8947 */ /* 0x000fea0003800000 */
[----:B------:R-:W1:Y:S02]  /*10c0*/  LDC.64 R2, c[0x0][0x598] ;  /* 0x00016600ff027b82 */ /* 0x000e640000000a00 */
[----:B-1----:R-:W2:Y:S02]  /*10d0*/  LDG.E.64 R2, desc[UR48][R2.64] ;  /* 0x0000003002027981 */ /* 0x002ea4000c1e1b00 */
[----:B--2---:R-:W-:-:S04]  /*10e0*/  ISETP.NE.U32.AND P0, PT, R2, RZ, PT ;  /* 0x000000ff0200720c */ /* 0x004fc80003f05070 */
[----:B------:R-:W-:-:S13]  /*10f0*/  ISETP.NE.AND.EX P0, PT, R3, RZ, PT, P0 ;  /* 0x000000ff0300720c */ /* 0x000fda0003f05300 */
[----:B------:R-:W-:Y:S05]  /*1100*/  @!P0 BRA `(.L_x_11) ;  /* 0x0000000000088947 */ /* 0x000fea0003800000 */
[----:B------:R1:W5:Y:S01]  /*1110*/  LD.E R2, desc[UR48][R2.64] ;  /* 0x0000003002027980 */ /* 0x000362000c101900 */
[----:B------:R-:W-:Y:S05]  /*1120*/  BRA `(.L_x_12) ;  /* 0x0000000000247947 */ /* 0x000fea0003800000 */
.L_x_11:
[----:B------:R-:W-:Y:S02]  /*1130*/  ULDC.64 UR4, c[0x0][0x588] ;  /* 0x0001620000047ab9 */ /* 0x000fe40000000a00 */
[----:B------:R-:W-:-:S04]  /*1140*/  ISETP.NE.U32.AND P0, PT, RZ, UR4, PT ;  /* 0x00000004ff007c0c */ /* 0x000fc8000bf05070 */
[----:B------:R-:W-:-:S13]  /*1150*/  ISETP.NE.AND.EX P0, PT, RZ, UR5, PT, P0 ;  /* 0x00000005ff007c0c */ /* 0x000fda000bf05300 */
[----:B------:R-:W-:Y:S05]  /*1160*/  @!P0 BRA `(.L_x_13) ;  /* 0x00000000000c8947 */ /* 0x000fea0003800000 */
[----:B------:R-:W1:Y:S02]  /*1170*/  LDC.64 R2, c[0x0][0x588] ;  /* 0x00016200ff027b82 */ /* 0x000e640000000a00 */
[----:B-1----:R2:W5:Y:S01]  /*1180*/  LDG.E R2, desc[UR48][R2.64] ;  /* 0x0000003002027981 */ /* 0x002562000c1e1900 */
[----:B------:R-:W-:Y:S05]  /*1190*/  BRA `(.L_x_12) ;  /* 0x0000000000087947 */ /* 0x000fea0003800000 */
.L_x_13:
[----:B------:R-:W-:Y:S02]  /*11a0*/  ULDC UR4, c[0x0][0x580] ;  /* 0x0001600000047ab9 */ /* 0x000fe40000000800 */
[----:B------:R-:W-:-:S07]  /*11b0*/  IMAD.U32 R2, RZ, RZ, UR4 ;  /* 0x00000004ff027e24 */ /* 0x000fce000f8e00ff */
.L_x_12:
[----:B------:R-:W-:Y:S02]  /*11c0*/  ULDC.64 UR4, c[0x0][0x5a0] ;  /* 0x0001680000047ab9 */ /* 0x000fe40000000a00 */
[----:B------:R-:W-:-:S04]  /*11d0*/  ISETP.NE.U32.AND P0, PT, RZ, UR4, PT ;  /* 0x00000004ff007c0c */ /* 0x000fc8000bf05070 */
[----:B------:R-:W-:-:S13]  /*11e0*/  ISETP.NE.AND.EX P0, PT, RZ, UR5, PT, P0 ;  /* 0x00000005ff007c0c */ /* 0x000fda000bf05300 */
[----:B------:R-:W-:Y:S05]  /*11f0*/  @!P0 BRA `(.L_x_14) ;  /* 0x00000000001c8947 */ /* 0x000fea0003800000 */
[----:B------:R-:W3:Y:S02]  /*1200*/  LDC.64 R4, c[0x0][0x5a0] ;  /* 0x00016800ff047b82 */ /* 0x000ee40000000a00 */
[----:B---3--:R-:W3:Y:S02]  /*1210*/  LDG.E.64 R4, desc[UR48][R4.64] ;  /* 0x0000003004047981 */ /* 0x008ee4000c1e1b00 */
[----:B---3--:R-:W-:-:S04]  /*1220*/  ISETP.NE.U32.AND P0, PT, R4, RZ, PT ;  /* 0x000000ff0400720c */ /* 0x008fc80003f05070 */
[----:B------:R-:W-:-:S13]  /*1230*/  ISETP.NE.AND.EX P0, PT, R5, RZ, PT, P0 ;  /* 0x000000ff0500720c */ /* 0x000fda0003f05300 */
[----:B------:R-:W-:Y:S05]  /*1240*/  @!P0 BRA `(.L_x_14) ;  /* 0x0000000000088947 */ /* 0x000fea0003800000 */
[----:B------:R3:W5:Y:S01]  /*1250*/  LD.E R16, desc[UR48][R4.64] ;  /* 0x0000003004107980 */ /* 0x000762000c101900 */
[----:B------:R-:W-:Y:S05]  /*1260*/  BRA `(.L_x_15) ;  /* 0x0000000000247947 */ /* 0x000fea0003800000 */
.L_x_14:
[----:B------:R-:W-:Y:S02]  /*1270*/  ULDC.64 UR4, c[0x0][0x590] ;  /* 0x0001640000047ab9 */ /* 0x000fe40000000a00 */
[----:B------:R-:W-:-:S04]  /*1280*/  ISETP.NE.U32.AND P0, PT, RZ, UR4, PT ;  /* 0x00000004ff007c0c */ /* 0x000fc8000bf05070 */
[----:B------:R-:W-:-:S13]  /*1290*/  ISETP.NE.AND.EX P0, PT, RZ, UR5, PT, P0 ;  /* 0x00000005ff007c0c */ /* 0x000fda000bf05300 */
[----:B------:R-:W-:Y:S05]  /*12a0*/  @!P0 BRA `(.L_x_16) ;  /* 0x00000000000c8947 */ /* 0x000fea0003800000 */
[----:B------:R-:W3:Y:S02]  /*12b0*/  LDC.64 R16, c[0x0][0x590] ;  /* 0x00016400ff107b82 */ /* 0x000ee40000000a00 */
[----:B---3--:R4:W5:Y:S01]  /*12c0*/  LDG.E R16, desc[UR48][R16.64] ;  /* 0x0000003010107981 */ /* 0x008962000c1e1900 */
[----:B------:R-:W-:Y:S05]  /*12d0*/  BRA `(.L_x_15) ;  /* 0x0000000000087947 */ /* 0x000fea0003800000 */
.L_x_16:
[----:B------:R-:W-:Y:S02]  /*12e0*/  ULDC UR4, c[0x0][0x584] ;  /* 0x0001610000047ab9 */ /* 0x000fe40000000800 */
[----:B------:R-:W-:-:S07]  /*12f0*/  IMAD.U32 R16, RZ, RZ, UR4 ;  /* 0x00000004ff107e24 */ /* 0x000fce000f8e00ff */
.L_x_15:
[----:B------:R-:W-:-:S13]  /*1300*/  LOP3.LUT P0, RZ, R0, 0xff, RZ, 0xc0, !PT ;  /* 0x000000ff00ff7812 */ /* 0x000fda000780c0ff */
[----:B------:R-:W-:Y:S05]  /*1310*/  @!P0 EXIT ;  /* 0x000000000000894d */ /* 0x000fea0003800000 */
[----:B------:R-:W-:Y:S01]  /*1320*/  ULDC UR4, c[0x0][0x28c] ;  /* 0x0000a30000047ab9 */ /* 0x000fe20000000800 */
[----:B------:R-:W-:Y:S01]  /*1330*/  UMOV UR36, URZ ;  /* 0x0000003f00247c82 */ /* 0x000fe20008000000 */
[----:B------:R-:W-:Y:S01]  /*1340*/  UIADD3 UR4, UR4, 0x3f, URZ ;  /* 0x0000003f04047890 */ /* 0x000fe2000fffe03f */
[----:B------:R-:W-:-:S03]  /*1350*/  UMOV UR37, URZ ;  /* 0x0000003f00257c82 */ /* 0x000fc60008000000 */
[----:B------:R-:W-:-:S04]  /*1360*/  USHF.R.S32.HI UR5, URZ, 0x1f, UR4 ;  /* 0x0000001f3f057899 */ /* 0x000fc80008011404 */
[----:B------:R-:W-:-:S04]  /*1370*/  ULEA.HI UR5, UR5, UR4, URZ, 0x6 ;  /* 0x0000000405057291 */ /* 0x000fc8000f8f303f */
[----:B------:R-:W-:-:S12]  /*1380*/  USHF.R.S32.HI UR40, URZ, 0x6, UR5 ;  /* 0x000000063f287899 */ /* 0x000fd80008011405 */
.L_x_480:
[----:B------:R-:W0:Y:S01]  /*1390*/  S2R R0, SR_TID.X ;  /* 0x0000000000007919 */ /* 0x000e220000002100 */
[----:B-1----:R-:W1:Y:S01]  /*13a0*/  S2UR UR6, SR_CgaCtaId ;  /* 0x00000000000679c3 */ /* 0x002e620000008800 */
[----:B------:R-:W-:Y:S02]  /*13b0*/  UMOV UR41, 0x400 ;  /* 0x0000040000297882 */ /* 0x000fe40000000000 */
[----:B-1----:R-:W-:Y:S01]  /*13c0*/  ULEA UR41, UR6, UR41, 0x18 ;  /* 0x0000002906297291 */ /* 0x002fe2000f8ec03f */
[----:B0-----:R-:W-:-:S04]  /*13d0*/  LOP3.LUT R0, R0, 0x80, RZ, 0xc0, !PT ;  /* 0x0000008000007812 */ /* 0x001fc800078ec0ff */
[----:B------:R-:W-:-:S06]  /*13e0*/  SHF.R.U32.HI R0, RZ, 0x7, R0 ;  /* 0x00000007ff007819 */ /* 0x000fcc0000011600 */
[----:B------:R-:W0:Y:S02]  /*13f0*/  SHFL.IDX PT, R0, R0, RZ, 0x1f ;  /* 0x00001fff00007589 */ /* 0x000e2400000e0000 */
[----:B0-----:R-:W-:-:S13]  /*1400*/  R2UR UR4, R0 ;  /* 0x00000000000472ca */ /* 0x001fda00000e0000 */
[----:B------:R-:W-:-:S04]  /*1410*/  ULEA.HI UR5, UR4, UR4, URZ, 0x1 ;  /* 0x0000000404057291 */ /* 0x000fc8000f8f083f */
[----:B------:R-:W-:-:S04]  /*1420*/  ULOP3.LUT UR5, UR5, 0x7fffe, URZ, 0xc0, !UPT ;  /* 0x0007fffe05057892 */ /* 0x000fc8000f8ec03f */
[----:B------:R-:W-:-:S03]  /*1430*/  UIADD3 UR5, UR4, -UR5, URZ ;  /* 0x8000000504057290 */ /* 0x000fc6000fffe03f */
[----:B------:R-:W-:Y:S01]  /*1440*/  ULDC UR4, c[0x0][0x28c] ;  /* 0x0000a30000047ab9 */ /* 0x000fe20000000800 */
[----:B------:R-:W-:Y:S01]  /*1450*/  ULEA UR5, UR5, UR41, 0xd ;  /* 0x0000002905057291 */ /* 0x000fe2000f8e683f */
[----:B------:R-:W-:-:S03]  /*1460*/  ISETP.LT.AND P0, PT, RZ, UR4, PT ;  /* 0x00000004ff007c0c */ /* 0x000fc6000bf01270 */
[----:B------:R-:W-:-:S04]  /*1470*/  UIADD3 UR5, UR5, 0x100, URZ ;  /* 0x0000010005057890 */ /* 0x000fc8000fffe03f */
[----:B------:R-:W-:-:S04]  /*1480*/  USHF.R.U32.HI UR5, URZ, 0x4, UR5 ;  /* 0x000000043f057899 */ /* 0x000fc80008011605 */
[----:B------:R-:W-:Y:S02]  /*1490*/  ULOP3.LUT UR45, UR5, 0x3fff, URZ, 0xc0, !UPT ;  /* 0x00003fff052d7892 */ /* 0x000fe4000f8ec03f */
[----:B---345:R-:W-:Y:S10]  /*14a0*/  @P0 BRA `(.L_x_17) ;  /* 0x0000000000400947 */ /* 0x038ff40003800000 */
[----:B------:R-:W-:Y:S01]  /*14b0*/  MOV R0, 0x0 ;  /* 0x0000000000007802 */ /* 0x000fe20000000f00 */
[----:B------:R-:W-:Y:S01]  /*14c0*/  ULDC.64 UR4, c[0x4][0x68] ;  /* 0x01001a0000047ab9 */ /* 0x000fe20000000a00 */
[----:B------:R-:W-:Y:S01]  /*14d0*/  ULDC.64 UR6, c[0x4][0x8] ;  /* 0x0100020000067ab9 */ /* 0x000fe20000000a00 */
[----:B---3--:R-:W-:Y:S01]  /*14e0*/  IMAD.U32 R4, RZ, RZ, UR4 ;  /* 0x00000004ff047e24 */ /* 0x008fe2000f8e00ff */
[----:B------:R0:W1:Y:S01]  /*14f0*/  LDC.64 R14, c[0x4][R0] ;  /* 0x01000000000e7b82 */ /* 0x0000620000000a00 */
[----:B------:R-:W-:Y:S01]  /*1500*/  IMAD.U32 R5, RZ, RZ, UR5 ;  /* 0x00000005ff057e24 */ /* 0x000fe2000f8e00ff */
[----:B------:R-:W-:Y:S01]  /*1510*/  ULDC.64 UR4, c[0x4][0x70] ;  /* 0x01001c0000047ab9 */ /* 0x000fe20000000a00 */
[----:B------:R-:W-:Y:S02]  /*1520*/  IMAD.U32 R10, RZ, RZ, UR6 ;  /* 0x00000006ff0a7e24 */ /* 0x000fe4000f8e00ff */
[----:B------:R-:W-:Y:S02]  /*1530*/  IMAD.U32 R6, RZ, RZ, UR4 ;  /* 0x00000004ff067e24 */ /* 0x000fe4000f8e00ff */
[----:B------:R-:W-:-:S02]  /*1540*/  IMAD.U32 R7, RZ, RZ, UR5 ;  /* 0x00000005ff077e24 */ /* 0x000fc4000f8e00ff */
[----:B------:R-:W-:Y:S02]  /*1550*/  IMAD.U32 R11, RZ, RZ, UR7 ;  /* 0x00000007ff0b7e24 */ /* 0x000fe4000f8e00ff */
[----:B------:R-:W-:Y:S02]  /*1560*/  IMAD.MOV.U32 R8, RZ, RZ, 0x1e1 ;  /* 0x000001e1ff087424 */ /* 0x000fe400078e00ff */
[----:B------:R-:W-:Y:S02]  /*1570*/  IMAD.MOV.U32 R12, RZ, RZ, 0x1 ;  /* 0x00000001ff0c7424 */ /* 0x000fe400078e00ff */
[----:B0-----:R-:W-:-:S07]  /*1580*/  IMAD.MOV.U32 R13, RZ, RZ, RZ ;  /* 0x000000ffff0d7224 */ /* 0x001fce00078e00ff */
[----:B------:R-:W-:-:S07]  /*1590*/  LEPC R20, `(.L_x_17) ;  /* 0x000000001014794e */ /* 0x000fce0000000000 */
[----:B-12-45:R-:W-:Y:S05]  /*15a0*/  CALL.ABS.NOINC R14 ;  /* 0x000000000e007343 */ /* 0x036fea0003c00000 */
.L_x_17:
[----:B------:R-:W-:-:S06]  /*15b0*/  ULOP3.LUT UR4, UR38, 0x1, URZ, 0xfc, !UPT ;  /* 0x0000000126047892 */ /* 0x000fcc000f8efc3f */
[----:B------:R-:W-:-:S05]  /*15c0*/  IMAD.U32 R0, RZ, RZ, UR4 ;  /* 0x00000004ff007e24 */ /* 0x000fca000f8e00ff */
[----:B------:R-:W-:-:S13]  /*15d0*/  ISETP.NE.AND P0, PT, R0, 0x3, PT ;  /* 0x000000030000780c */ /* 0x000fda0003f05270 */
[----:B------:R-:W-:Y:S05]  /*15e0*/  @!P0 BRA `(.L_x_18) ;  /* 0x0000000000048947 */ /* 0x000fea0003800000 */
[----:B------:R-:W-:Y:S01]  /*15f0*/  BPT.TRAP 0x1 ;  /* 0x000000040000795c */ /* 0x000fe20000300000 */
.L_x_18:
[----:B--2---:R-:W-:Y:S02]  /*1600*/  IMAD.U32 R3, RZ, RZ, UR37 ;  /* 0x00000025ff037e24 */ /* 0x004fe4000f8e00ff */
[----:B------:R-:W-:-:S03]  /*1610*/  IMAD.U32 R0, RZ, RZ, UR36 ;  /* 0x00000024ff007e24 */ /* 0x000fc6000f8e00ff */
[----:B------:R-:W-:Y:S02]  /*1620*/  LEA R3, R3, UR41, 0x3 ;  /* 0x0000002903037c11 */ /* 0x000fe4000f8e18ff */
[----:B------:R-:W-:-:S04]  /*1630*/  SHF.L.U32 R0, R0, 0x1f, RZ ;  /* 0x0000001f00007819 */ /* 0x000fc800000006ff */
[----:B------:R0:W1:Y:S01]  /*1640*/  SYNCS.PHASECHK.TRANS64.TRYWAIT P1, [R3+URZ], R0 ;  /* 0x00000000030075a7 */ /* 0x000062000802017f */
[----:B------:R-:W-:Y:S05]  /*1650*/  @!P0 BRA `(.L_x_19) ;  /* 0x0000000000048947 */ /* 0x000fea0003800000 */
[----:B------:R-:W-:Y:S01]  /*1660*/  BPT.TRAP 0x1 ;  /* 0x000000040000795c */ /* 0x000fe20000300000 */
.L_x_19:
[----:B-1----:R-:W-:Y:S05]  /*1670*/  @P1 BRA `(.L_x_20) ;  /* 0x0000000000081947 */ /* 0x002fea0003800000 */
[----:B------:R-:W1:Y:S02]  /*1680*/  SYNCS.PHASECHK.TRANS64.TRYWAIT P1, [R3+URZ], R0 ;  /* 0x00000000030075a7 */ /* 0x000e64000802017f */
[----:B-1----:R-:W-:Y:S05]  /*1690*/  @!P1 BRA `(.L_x_21) ;  /* 0x0000014000109947 */ /* 0x002fea0003800000 */
.L_x_20:
[----:B------:R-:W-:-:S04]  /*16a0*/  UISETP.LT.AND UP0, UPT, UR40, 0x1, UPT ;  /* 0x000000012800788c */ /* 0x000fc8000bf01270 */
[----:B------:R-:W-:-:S06]  /*16b0*/  USEL UR4, UR40, 0x1, UP0 ;  /* 0x0000000128047887 */ /* 0x000fcc0008000000 */
[----:B01----:R-:W-:Y:S01]  /*16c0*/  IMAD.U32 R0, RZ, RZ, UR4 ;  /* 0x00000004ff007e24 */ /* 0x003fe2000f8e00ff */
[----:B------:R-:W-:Y:S05]  /*16d0*/  WARPSYNC.ALL ;  /* 0x0000000000007948 */ /* 0x000fea0003800000 */
[----:B------:R-:W-:-:S04]  /*16e0*/  IADD3 R0, -R0, UR40, RZ ;  /* 0x0000002800007c10 */ /* 0x000fc8000fffe1ff */
[----:B------:R-:W-:Y:S01]  /*16f0*/  ISETP.GE.AND P1, PT, R0, 0x1, PT ;  /* 0x000000010000780c */ /* 0x000fe20003f26270 */
[----:B------:R-:W-:Y:S01]  /*1700*/  UIADD3 UR4, UR41, 0x18100, URZ ;  /* 0x0001810029047890 */ /* 0x000fe2000fffe03f */
[----:B------:R-:W-:Y:S01]  /*1710*/  WARPGROUP.ARRIVE ;  /* 0x00000000000079c5 */ /* 0x000fe20000000000 */
[----:B------:R-:W-:Y:S02]  /*1720*/  ULOP3.LUT UR45, UR45, 0x10000, URZ, 0xfc, !UPT ;  /* 0x000100002d2d7892 */ /* 0x000fe4000f8efc3f */
[----:B------:R-:W-:Y:S02]  /*1730*/  USHF.R.U32.HI UR4, URZ, 0x4, UR4 ;  /* 0x000000043f047899 */ /* 0x000fe40008011604 */
[----:B------:R-:W-:Y:S02]  /*1740*/  ULEA UR47, UR37, UR45, 0xb ;  /* 0x0000002d252f7291 */ /* 0x000fe4000f8e583f */
[----:B------:R-:W-:Y:S01]  /*1750*/  ULOP3.LUT UR4, UR4, 0x3fff, URZ, 0xc0, !UPT ;  /* 0x00003fff04047892 */ /* 0x000fe2000f8ec03f */
[----:B------:R-:W-:Y:S01]  /*1760*/  UMOV UR21, 0x40000040 ;  /* 0x4000004000157882 */ /* 0x000fe20000000000 */
[----:B------:R-:W-:-:S02]  /*1770*/  UMOV UR23, 0x40000040 ;  /* 0x4000004000177882 */ /* 0x000fc40000000000 */
[----:B------:R-:W-:Y:S01]  /*1780*/  ULOP3.LUT UR46, UR4, 0x10000, URZ, 0xfc, !UPT ;  /* 0x00010000042e7892 */ /* 0x000fe2000f8efc3f */
[----:B------:R-:W-:Y:S01]  /*1790*/  UMOV UR20, UR47 ;  /* 0x0000002f00147c82 */ /* 0x000fe20008000000 */
[----:B------:R-:W-:Y:S02]  /*17a0*/  UMOV UR9, UR21 ;  /* 0x0000001500097c82 */ /* 0x000fe40008000000 */
[----:B------:R-:W-:Y:S01]  /*17b0*/  UIMAD UR50, UR37, 0x700, UR46 ;  /* 0x00000700253278a4 */ /* 0x000fe2000f8e022e */
[----:B------:R-:W-:Y:S01]  /*17c0*/  UMOV UR8, UR20 ;  /* 0x0000001400087c82 */ /* 0x000fe20008000000 */
[----:B------:R-:W-:Y:S02]  /*17d0*/  UMOV UR11, 0x40000040 ;  /* 0x40000040000b7882 */ /* 0x000fe40000000000 */
[----:B------:R-:W-:Y:S02]  /*17e0*/  UIADD3 UR10, UR50, 0x100, URZ ;  /* 0x00000100320a7890 */ /* 0x000fe4000fffe03f */
[----:B------:R-:W-:-:S02]  /*17f0*/  UIADD3 UR14, UR50, 0x200, URZ ;  /* 0x00000200320e7890 */ /* 0x000fc4000fffe03f */
[----:B------:R-:W-:Y:S01]  /*1800*/  UMOV UR22, UR50 ;  /* 0x0000003200167c82 */ /* 0x000fe20008000000 */
[----:B------:R-:W-:Y:S01]  /*1810*/  UMOV UR12, UR20 ;  /* 0x00000014000c7c82 */ /* 0x000fe20008000000 */
[----:B------:R-:W-:Y:S01]  /*1820*/  HGMMA.64x32x16.F32.BF16 R24, gdesc[UR20], RZ, !UPT, gsb0 ;  /* 0x00600000141879f0 */ /* 0x000fe2000c0018ff */
[----:B------:R-:W-:Y:S01]  /*1830*/  UMOV UR13, UR21 ;  /* 0x00000015000d7c82 */ /* 0x000fe20008000000 */
[----:B------:R-:W-:Y:S01]  /*1840*/  UMOV UR15, 0x40000040 ;  /* 0x40000040000f7882 */ /* 0x000fe20000000000 */
[----:B------:R-:W-:Y:S01]  /*1850*/  UIADD3 UR6, UR50, 0x300, URZ ;  /* 0x0000030032067890 */ /* 0x000fe2000fffe03f */
[----:B------:R-:W-:Y:S01]  /*1860*/  UMOV UR4, UR20 ;  /* 0x0000001400047c82 */ /* 0x000fe20008000000 */
        /* <DEDUP_REMOVED lines=10> */
[----:B------:R-:W-:-:S02]  /*1910*/  UIADD3 UR27, UR47, 0x2, URZ ;  /* 0x000000022f1b7890 */ /* 0x000fc4000fffe03f */
[----:B------:R-:W-:Y:S01]  /*1920*/  UIADD3 UR26, UR50, 0x600, URZ ;  /* 0x00000600321a7890 */ /* 0x000fe2000fffe03f */
[----:B------:R-:W-:Y:S01]  /*1930*/  UMOV UR24, UR20 ;  /* 0x0000001400187c82 */ /* 0x000fe20008000000 */
[----:B------:R-:W-:Y:S01]  /*1940*/  UMOV UR25, UR21 ;  /* 0x0000001500197c82 */ /* 0x000fe20008000000 */
[----:B------:R-:W-:Y:S01]  /*1950*/  UIADD3 UR28, UR47, 0x400, URZ ;  /* 0x000004002f1c7890 */ /* 0x000fe2000fffe03f */
[----:B------:R-:W-:-:S03]  /*1960*/  UMOV UR29, 0x40000040 ;  /* 0x40000040001d7882 */ /* 0x000fc60000000000 */
[----:B------:R-:W-:Y:S01]  /*1970*/  UMOV UR30, UR26 ;  /* 0x0000001a001e7c82 */ /* 0x000fe20008000000 */
[----:B------:R-:W-:Y:S02]  /*1980*/  UMOV UR21, UR29 ;  /* 0x0000001d00157c82 */ /* 0x000fe40008000000 */
[----:B------:R-:W-:Y:S01]  /*1990*/  UMOV UR20, UR28 ;  /* 0x0000001c00147c82 */ /* 0x000fe20008000000 */
[----:B------:R-:W-:Y:S02]  /*19a0*/  WARPGROUP.DEPBAR.LE gsb0, 0x0 ;  /* 0x00008000000079c5 */ /* 0x000fe40000010000 */
[----:B------:R-:W-:Y:S01]  /*19b0*/  WARPGROUP.ARRIVE ;  /* 0x00000000000079c5 */ /* 0x000fe20000000000 */
[----:B------:R-:W-:Y:S02]  /*19c0*/  IMAD.MOV.U32 R20, RZ, RZ, R24 ;  /* 0x000000ffff147224 */ /* 0x000fe400078e0018 */
[----:B------:R-:W-:Y:S02]  /*19d0*/  IMAD.MOV.U32 R19, RZ, RZ, R25 ;  /* 0x000000ffff137224 */ /* 0x000fe400078e0019 */
[----:B------:R-:W-:Y:S01]  /*19e0*/  IMAD.MOV.U32 R18, RZ, RZ, R26 ;  /* 0x000000ffff127224 */ /* 0x000fe200078e001a */
[----:B------:R-:W-:Y:S01]  /*19f0*/  HGMMA.64x32x16.F32.BF16 R200, gdesc[UR8], RZ, !UPT, gsb0 ;  /* 0x0060000008c879f0 */ /* 0x000fe2000c0018ff */
[----:B------:R-:W-:Y:S01]  /*1a00*/  UMOV UR8, UR27 ;  /* 0x0000001b00087c82 */ /* 0x000fe20008000000 */
[----:B------:R-:W-:Y:S01]  /*1a10*/  UMOV UR27, 0x40000040 ;  /* 0x40000040001b7882 */ /* 0x000fe20000000000 */
[----:B------:R-:W-:Y:S01]  /*1a20*/  IMAD.MOV.U32 R15, RZ, RZ, R27 ;  /* 0x000000ffff0f7224 */ /* 0x000fe200078e001b */
[----:B------:R-:W-:Y:S01]  /*1a30*/  UMOV UR31, UR27 ;  /* 0x0000001b001f7c82 */ /* 0x000fe20008000000 */
[----:B------:R-:W-:Y:S01]  /*1a40*/  IMAD.MOV.U32 R14, RZ, RZ, R28 ;  /* 0x000000ffff0e7224 */ /* 0x000fe200078e001c */
[----:B------:R-:W-:Y:S01]  /*1a50*/  UMOV UR9, 0x40000040 ;  /* 0x4000004000097882 */ /* 0x000fe20000000000 */
[----:B------:R-:W-:-:S02]  /*1a60*/  IMAD.MOV.U32 R13, RZ, RZ, R29 ;  /* 0x000000ffff0d7224 */ /* 0x000fc400078e001d */
[----:B------:R-:W-:Y:S02]  /*1a70*/  IMAD.MOV.U32 R12, RZ, RZ, R30 ;  /* 0x000000ffff0c7224 */ /* 0x000fe400078e001e */
[----:B------:R-:W-:Y:S02]  /*1a80*/  IMAD.MOV.U32 R11, RZ, RZ, R31 ;  /* 0x000000ffff0b7224 */ /* 0x000fe400078e001f */
[----:B------:R-:W-:Y:S02]  /*1a90*/  IMAD.MOV.U32 R10, RZ, RZ, R32 ;  /* 0x000000ffff0a7224 */ /* 0x000fe400078e0020 */
[----:B------:R-:W-:Y:S02]  /*1aa0*/  IMAD.MOV.U32 R9, RZ, RZ, R33 ;  /* 0x000000ffff097224 */ /* 0x000fe400078e0021 */
[----:B------:R-:W-:Y:S02]  /*1ab0*/  IMAD.MOV.U32 R8, RZ, RZ, R34 ;  /* 0x000000ffff087224 */ /* 0x000fe400078e0022 */
[----:B------:R-:W-:-:S02]  /*1ac0*/  IMAD.MOV.U32 R7, RZ, RZ, R35 ;  /* 0x000000ffff077224 */ /* 0x000fc400078e0023 */
[----:B------:R-:W-:Y:S02]  /*1ad0*/  IMAD.MOV.U32 R6, RZ, RZ, R36 ;  /* 0x000000ffff067224 */ /* 0x000fe400078e0024 */
[----:B---3--:R-:W-:Y:S02]  /*1ae0*/  IMAD.MOV.U32 R5, RZ, RZ, R37 ;  /* 0x000000ffff057224 */ /* 0x008fe400078e0025 */
[----:B------:R-:W-:Y:S02]  /*1af0*/  IMAD.MOV.U32 R4, RZ, RZ, R38 ;  /* 0x000000ffff047224 */ /* 0x000fe400078e0026 */
[----:B------:R-:W-:Y:S01]  /*1b00*/  IMAD.MOV.U32 R3, RZ, RZ, R39 ;  /* 0x000000ffff037224 */ /* 0x000fe200078e0027 */
[----:B------:R-:W-:Y:S02]  /*1b10*/  WARPGROUP.DEPBAR.LE gsb0, 0x0 ;  /* 0x00008000000079c5 */ /* 0x000fe40000010000 */
[----:B------:R-:W-:Y:S01]  /*1b20*/  WARPGROUP.ARRIVE ;  /* 0x00000000000079c5 */ /* 0x000fe20000000000 */
[----:B------:R0:W-:Y:S04]  /*1b30*/  STL.64 [R1+0x110], R214 ;  /* 0x000110d601007387 */ /* 0x0001e80000100a00 */
[----:B------:R1:W-:Y:S01]  /*1b40*/  STL.64 [R1+0x108], R212 ;  /* 0x000108d401007387 */ /* 0x0003e20000100a00 */
[----:B------:R-:W-:Y:S01]  /*1b50*/  HGMMA.64x32x16.F32.BF16 R168, gdesc[UR12], RZ, !UPT, gsb0 ;  /* 0x006000000ca879f0 */ /* 0x000fe2000c0018ff */
[----:B------:R-:W-:Y:S01]  /*1b60*/  UMOV UR12, UR28 ;  /* 0x0000001c000c7c82 */ /* 0x000fe20008000000 */
[----:B------:R-:W-:Y:S01]  /*1b70*/  UMOV UR13, UR29 ;  /* 0x0000001d000d7c82 */ /* 0x000fe20008000000 */
[----:B------:R2:W-:Y:S04]  /*1b80*/  STL.64 [R1+0x100], R210 ;  /* 0x000100d201007387 */ /* 0x0005e80000100a00 */
[----:B------:R3:W-:Y:S01]  /*1b90*/  STL.64 [R1+0xf8], R208 ;  /* 0x0000f8d001007387 */ /* 0x0007e20000100a00 */
[----:B0-----:R-:W-:-:S02]  /*1ba0*/  IMAD.MOV.U32 R214, RZ, RZ, R4 ;  /* 0x000000ffffd67224 */ /* 0x001fc400078e0004 */
[----:B------:R-:W-:Y:S01]  /*1bb0*/  IMAD.MOV.U32 R215, RZ, RZ, R3 ;  /* 0x000000ffffd77224 */ /* 0x000fe200078e0003 */
[----:B------:R0:W-:Y:S01]  /*1bc0*/  STL.64 [R1+0xf0], R206 ;  /* 0x0000f0ce01007387 */ /* 0x0001e20000100a00 */
[----:B-1----:R-:W-:Y:S02]  /*1bd0*/  IMAD.MOV.U32 R212, RZ, RZ, R6 ;  /* 0x000000ffffd47224 */ /* 0x002fe400078e0006 */
[----:B------:R-:W-:Y:S01]  /*1be0*/  IMAD.MOV.U32 R213, RZ, RZ, R5 ;  /* 0x000000ffffd57224 */ /* 0x000fe200078e0005 */
[----:B------:R1:W-:Y:S01]  /*1bf0*/  STL.64 [R1+0xe8], R204 ;  /* 0x0000e8cc01007387 */ /* 0x0003e20000100a00 */
[----:B--2---:R-:W-:Y:S02]  /*1c00*/  IMAD.MOV.U32 R210, RZ, RZ, R8 ;  /* 0x000000ffffd27224 */ /* 0x004fe400078e0008 */
[----:B------:R-:W-:Y:S01]  /*1c10*/  IMAD.MOV.U32 R211, RZ, RZ, R7 ;  /* 0x000000ffffd37224 */ /* 0x000fe200078e0007 */
[----:B------:R2:W-:Y:S01]  /*1c20*/  STL.64 [R1+0xe0], R202 ;  /* 0x0000e0ca01007387 */ /* 0x0005e20000100a00 */
[----:B---3--:R-:W-:-:S02]  /*1c30*/  IMAD.MOV.U32 R208, RZ, RZ, R10 ;  /* 0x000000ffffd07224 */ /* 0x008fc400078e000a */
[----:B------:R-:W-:Y:S01]  /*1c40*/  IMAD.MOV.U32 R209, RZ, RZ, R9 ;  /* 0x000000ffffd17224 */ /* 0x000fe200078e0009 */
[----:B------:R3:W-:Y:S01]  /*1c50*/  STL.64 [R1+0xd8], R200 ;  /* 0x0000d8c801007387 */ /* 0x0007e20000100a00 */
[----:B0-----:R-:W-:Y:S02]  /*1c60*/  IMAD.MOV.U32 R206, RZ, RZ, R12 ;  /* 0x000000ffffce7224 */ /* 0x001fe400078e000c */
[----:B------:R-:W-:Y:S02]  /*1c70*/  IMAD.MOV.U32 R207, RZ, RZ, R11 ;  /* 0x000000ffffcf7224 */ /* 0x000fe400078e000b */
[----:B-1----:R-:W-:Y:S02]  /*1c80*/  IMAD.MOV.U32 R204, RZ, RZ, R14 ;  /* 0x000000ffffcc7224 */ /* 0x002fe400078e000e */
[----:B------:R-:W-:Y:S02]  /*1c90*/  IMAD.MOV.U32 R205, RZ, RZ, R13 ;  /* 0x000000ffffcd7224 */ /* 0x000fe400078e000d */
[----:B--2---:R-:W-:-:S02]  /*1ca0*/  IMAD.MOV.U32 R202, RZ, RZ, R18 ;  /* 0x000000ffffca7224 */ /* 0x004fc400078e0012 */
[----:B------:R-:W-:Y:S02]  /*1cb0*/  IMAD.MOV.U32 R203, RZ, RZ, R15 ;  /* 0x000000ffffcb7224 */ /* 0x000fe400078e000f */
[----:B---3--:R-:W-:Y:S02]  /*1cc0*/  IMAD.MOV.U32 R200, RZ, RZ, R20 ;  /* 0x000000ffffc87224 */ /* 0x008fe400078e0014 */
[----:B------:R-:W-:Y:S01]  /*1cd0*/  IMAD.MOV.U32 R201, RZ, RZ, R19 ;  /* 0x000000ffffc97224 */ /* 0x000fe200078e0013 */
[----:B------:R-:W-:Y:S02]  /*1ce0*/  WARPGROUP.DEPBAR.LE gsb0, 0x0 ;  /* 0x00008000000079c5 */ /* 0x000fe40000010000 */
[----:B------:R-:W-:-:S06]  /*1cf0*/  WARPGROUP.ARRIVE ;  /* 0x00000000000079c5 */ /* 0x000fcc0000000000 */
[----:B------:R-:W-:Y:S01]  /*1d00*/  HGMMA.64x32x16.F32.BF16 R136, gdesc[UR4], RZ, !UPT, gsb0 ;  /* 0x00600000048879f0 */ /* 0x000fe2000c0018ff */
[----:B------:R-:W-:Y:S01]  /*1d10*/  UMOV UR4, UR28 ;  /* 0x0000001c00047c82 */ /* 0x000fe20008000000 */
[----:B------:R-:W-:Y:S01]  /*1d20*/  UMOV UR5, UR29 ;  /* 0x0000001d00057c82 */ /* 0x000fe20008000000 */
        /* <DEDUP_REMOVED lines=13> */
[----:B------:R-:W-:Y:S01]  /*1e00*/  UIADD3 UR26, UR50, 0x202, URZ ;  /* 0x00000202321a7890 */ /* 0x000fe2000fffe03f */
[----:B------:R-:W-:Y:S01]  /*1e10*/  UMOV UR24, UR8 ;  /* 0x0000000800187c82 */ /* 0x000fe20008000000 */
[----:B------:R-:W-:Y:S01]  /*1e20*/  UMOV UR25, UR9 ;  /* 0x0000000900197c82 */ /* 0x000fe20008000000 */
[----:B------:R-:W-:Y:S02]  /*1e30*/  WARPGROUP.DEPBAR.LE gsb0, 0x0 ;  /* 0x00008000000079c5 */ /* 0x000fe40000010000 */
[----:B------:R-:W-:-:S06]  /*1e40*/  WARPGROUP.ARRIVE ;  /* 0x00000000000079c5 */ /* 0x000fcc0000000000 */
[----:B------:R-:W-:Y:S01]  /*1e50*/  HGMMA.64x32x16.F32.BF16 R24, gdesc[UR28], RZ, !UPT, gsb0 ;  /* 0x006000001c1879f0 */ /* 0x000fe2000c0018ff */
[----:B------:R-:W-:Y:S01]  /*1e60*/  UMOV UR30, UR10 ;  /* 0x0000000a001e7c82 */ /* 0x000fe20008000000 */
[----:B------:R-:W-:Y:S01]  /*1e70*/  UMOV UR31, UR11 ;  /* 0x0000000b001f7c82 */ /* 0x000fe20008000000 */
[----:B------:R-:W-:Y:S01]  /*1e80*/  UMOV UR11, 0x40000040 ;  /* 0x40000040000b7882 */ /* 0x000fe20000000000 */
[----:B------:R-:W-:Y:S02]  /*1e90*/  WARPGROUP.DEPBAR.LE gsb0, 0x0 ;  /* 0x00008000000079c5 */ /* 0x000fe40000010000 */
[----:B------:R-:W-:-:S06]  /*1ea0*/  WARPGROUP.ARRIVE ;  /* 0x00000000000079c5 */ /* 0x000fcc0000000000 */
[----:B------:R-:W-:Y:S01]  /*1eb0*/  HGMMA.64x32x16.F32.BF16 R56, gdesc[UR32], RZ, !UPT, gsb0 ;  /* 0x00600000203879f0 */ /* 0x000fe2000c0018ff */
[----:B------:R-:W-:Y:S01]  /*1ec0*/  UMOV UR27, 0x40000040 ;  /* 0x40000040001b7882 */ /* 0x000fe20000000000 */
        /* <DEDUP_REMOVED lines=11> */
[----:B------:R-:W-:Y:S01]  /*1f80*/  UIADD3 UR6, UR50, 0x2, URZ ;  /* 0x0000000232067890 */ /* 0x000fe2000fffe03f */
[----:B------:R-:W-:Y:S01]  /*1f90*/  UMOV UR19, 0x40000040 ;  /* 0x4000004000137882 */ /* 0x000fe20000000000 */
[----:B------:R-:W-:Y:S01]  /*1fa0*/  UMOV UR4, UR8 ;  /* 0x0000000800047c82 */ /* 0x000fe20008000000 */
[----:B------:R-:W-:-:S04]  /*1fb0*/  UMOV UR5, UR9 ;  /* 0x0000000900057c82 */ /* 0x000fc80008000000 */
[----:B------:R-:W-:Y:S01]  /*1fc0*/  UMOV UR10, UR6 ;  /* 0x00000006000a7c82 */ /* 0x000fe20008000000 */
[----:B------:R-:W-:Y:S02]  /*1fd0*/  WARPGROUP.DEPBAR.LE gsb0, 0x0 ;  /* 0x00008000000079c5 */ /* 0x000fe40000010000 */
[----:B------:R-:W-:-:S06]  /*1fe0*/  WARPGROUP.ARRIVE ;  /* 0x00000000000079c5 */ /* 0x000fcc0000000000 */
[----:B------:R-:W-:Y:S03]  /*1ff0*/  HGMMA.64x32x16.F32.BF16 R152, gdesc[UR12], RZ, !UPT, gsb0 ;  /* 0x006000000c9879f0 */ /* 0x000fe6000c0018ff */
        /* <DEDUP_REMOVED lines=8> */
[----:B------:R-:W-:Y:S03]  /*2080*/  HGMMA.64x32x16.F32.BF16 R200, gdesc[UR8], R200, gsb0 ;  /* 0x0060000008c879f0 */ /* 0x000fe600080018c8 */
[----:B------:R-:W-:Y:S02]  /*2090*/  WARPGROUP.DEPBAR.LE gsb0, 0x0 ;  /* 0x00008000000079c5 */ /* 0x000fe40000010000 */
[----:B------:R-:W-:Y:S04]  /*20a0*/  STL.64 [R1], R200 ;  /* 0x000000c801007387 */ /* 0x000fe80000100a00 */
[----:B------:R-:W-:Y:S04]  /*20b0*/  STL.64 [R1+0x8], R202 ;  /* 0x000008ca01007387 */ /* 0x000fe80000100a00 */
[----:B------:R-:W-:Y:S04]  /*20c0*/  STL.64 [R1+0x10], R204 ;  /* 0x000010cc01007387 */ /* 0x000fe80000100a00 */
[----:B------:R-:W-:Y:S04]  /*20d0*/  STL.64 [R1+0x18], R206 ;  /* 0x000018ce01007387 */ /* 0x000fe80000100a00 */
[----:B------:R-:W-:Y:S04]  /*20e0*/  STL.64 [R1+0x20], R208 ;  /* 0x000020d001007387 */ /* 0x000fe80000100a00 */
[----:B------:R-:W-:Y:S04]  /*20f0*/  STL.64 [R1+0x28], R210 ;  /* 0x000028d201007387 */ /* 0x000fe80000100a00 */
[----:B------:R-:W-:Y:S04]  /*2100*/  STL.64 [R1+0x30], R212 ;  /* 0x000030d401007387 */ /* 0x000fe80000100a00 */
[----:B------:R0:W-:Y:S04]  /*2110*/  STL.64 [R1+0x38], R214 ;  /* 0x000038d601007387 */ /* 0x0001e80000100a00 */
[----:B0-----:R-:W2:Y:S04]  /*2120*/  LDL.LU.64 R214, [R1+0x110] ;  /* 0x0001100001d67983 */ /* 0x001ea80000300a00 */
[----:B------:R-:W2:Y:S04]  /*2130*/  LDL.LU.64 R212, [R1+0x108] ;  /* 0x0001080001d47983 */ /* 0x000ea80000300a00 */
[----:B------:R-:W2:Y:S04]  /*2140*/  LDL.LU.64 R210, [R1+0x100] ;  /* 0x0001000001d27983 */ /* 0x000ea80000300a00 */
[----:B------:R-:W2:Y:S04]  /*2150*/  LDL.LU.64 R208, [R1+0xf8] ;  /* 0x0000f80001d07983 */ /* 0x000ea80000300a00 */
[----:B------:R-:W2:Y:S04]  /*2160*/  LDL.LU.64 R206, [R1+0xf0] ;  /* 0x0000f00001ce7983 */ /* 0x000ea80000300a00 */
[----:B------:R-:W2:Y:S04]  /*2170*/  LDL.LU.64 R204, [R1+0xe8] ;  /* 0x0000e80001cc7983 */ /* 0x000ea80000300a00 */
[----:B------:R-:W2:Y:S04]  /*2180*/  LDL.LU.64 R202, [R1+0xe0] ;  /* 0x0000e00001ca7983 */ /* 0x000ea80000300a00 */
[----:B------:R-:W2:Y:S01]  /*2190*/  LDL.LU.64 R200, [R1+0xd8] ;  /* 0x0000d80001c87983 */ /* 0x000ea20000300a00 */
[----:B------:R-:W-:Y:S01]  /*21a0*/  UIADD3 UR6, UR50, 0x302, URZ ;  /* 0x0000030232067890 */ /* 0x000fe2000fffe03f */
[----:B------:R-:W-:Y:S01]  /*21b0*/  UMOV UR7, 0x40000040 ;  /* 0x4000004000077882 */ /* 0x000fe20000000000 */
[----:B------:R-:W-:Y:S01]  /*21c0*/  UIADD3 UR34, UR50, 0x402, URZ ;  /* 0x0000040232227890 */ /* 0x000fe2000fffe03f */
[----:B------:R-:W-:Y:S01]  /*21d0*/  UMOV UR35, 0x40000040 ;  /* 0x4000004000237882 */ /* 0x000fe20000000000 */
[----:B------:R-:W-:Y:S01]  /*21e0*/  UIADD3 UR14, UR50, 0x502, URZ ;  /* 0x00000502320e7890 */ /* 0x000fe2000fffe03f */
[----:B------:R-:W-:Y:S01]  /*21f0*/  UMOV UR12, UR8 ;  /* 0x00000008000c7c82 */ /* 0x000fe20008000000 */
[----:B------:R-:W-:Y:S01]  /*2200*/  UMOV UR13, UR9 ;  /* 0x00000009000d7c82 */ /* 0x000fe20008000000 */
[----:B------:R-:W-:Y:S01]  /*2210*/  UMOV UR15, 0x40000040 ;  /* 0x40000040000f7882 */ /* 0x000fe20000000000 */
[----:B--2---:R-:W-:-:S06]  /*2220*/  WARPGROUP.ARRIVE ;  /* 0x00000000000079c5 */ /* 0x004fcc0000000000 */
[----:B------:R-:W-:Y:S03]  /*2230*/  HGMMA.64x32x16.F32.BF16 R200, gdesc[UR16], R200, gsb0 ;  /* 0x0060000010c879f0 */ /* 0x000fe600080018c8 */
[----:B------:R-:W-:Y:S02]  /*2240*/  WARPGROUP.DEPBAR.LE gsb0, 0x0 ;  /* 0x00008000000079c5 */ /* 0x000fe40000010000 */
[----:B------:R-:W-:Y:S01]  /*2250*/  WARPGROUP.ARRIVE ;  /* 0x00000000000079c5 */ /* 0x000fe20000000000 */
[----:B------:R-:W-:Y:S01]  /*2260*/  UIADD3 UR22, UR50, 0x602, URZ ;  /* 0x0000060232167890 */ /* 0x000fe2000fffe03f */
[----:B------:R-:W-:Y:S04]  /*2270*/  STL.64 [R1+0xd0], R214 ;  /* 0x0000d0d601007387 */ /* 0x000fe80000100a00 */
[----:B------:R-:W-:Y:S01]  /*2280*/  HGMMA.64x32x16.F32.BF16 R168, gdesc[UR24], R168, gsb0 ;  /* 0x0060000018a879f0 */ /* 0x000fe200080018a8 */
[----:B------:R-:W-:Y:S01]  /*2290*/  UMOV UR20, UR8 ;  /* 0x0000000800147c82 */ /* 0x000fe20008000000 */
[----:B------:R-:W-:Y:S01]  /*22a0*/  UMOV UR21, UR9 ;  /* 0x0000000900157c82 */ /* 0x000fe20008000000 */
[----:B------:R-:W-:Y:S01]  /*22b0*/  UMOV UR23, 0x40000040 ;  /* 0x4000004000177882 */ /* 0x000fe20000000000 */
[----:B------:R-:W-:Y:S04]  /*22c0*/  STL.64 [R1+0xc8], R212 ;  /* 0x0000c8d401007387 */ /* 0x000fe80000100a00 */
[----:B------:R-:W-:Y:S04]  /*22d0*/  STL.64 [R1+0xc0], R210 ;  /* 0x0000c0d201007387 */ /* 0x000fe80000100a00 */
[----:B------:R-:W-:Y:S04]  /*22e0*/  STL.64 [R1+0xb8], R208 ;  /* 0x0000b8d001007387 */ /* 0x000fe80000100a00 */
[----:B------:R-:W-:Y:S04]  /*22f0*/  STL.64 [R1+0xb0], R206 ;  /* 0x0000b0ce01007387 */ /* 0x000fe80000100a00 */
[----:B------:R-:W-:Y:S04]  /*2300*/  STL.64 [R1+0xa8], R204 ;  /* 0x0000a8cc01007387 */ /* 0x000fe80000100a00 */
[----:B------:R-:W-:Y:S04]  /*2310*/  STL.64 [R1+0xa0], R202 ;  /* 0x0000a0ca01007387 */ /* 0x000fe80000100a00 */
[----:B------:R0:W-:Y:S04]  /*2320*/  STL.64 [R1+0x98], R200 ;  /* 0x000098c801007387 */ /* 0x0001e80000100a00 */
[----:B0-----:R-:W2:Y:S04]  /*2330*/  LDL.LU.64 R200, [R1] ;  /* 0x0000000001c87983 */ /* 0x001ea80000300a00 */
[----:B------:R-:W2:Y:S04]  /*2340*/  LDL.LU.64 R202, [R1+0x8] ;  /* 0x0000080001ca7983 */ /* 0x000ea80000300a00 */
[----:B------:R-:W2:Y:S04]  /*2350*/  LDL.LU.64 R204, [R1+0x10] ;  /* 0x0000100001cc7983 */ /* 0x000ea80000300a00 */
[----:B------:R-:W2:Y:S04]  /*2360*/  LDL.LU.64 R206, [R1+0x18] ;  /* 0x0000180001ce7983 */ /* 0x000ea80000300a00 */
[----:B------:R-:W2:Y:S01]  /*2370*/  LDL.LU.64 R208, [R1+0x20] ;  /* 0x0000200001d07983 */ /* 0x000ea20000300a00 */
[----:B------:R-:W-:-:S02]  /*2380*/  WARPGROUP.DEPBAR.LE gsb0, 0x0 ;  /* 0x00008000000079c5 */ /* 0x000fc40000010000 */
[----:B------:R-:W-:Y:S01]  /*2390*/  WARPGROUP.ARRIVE ;  /* 0x00000000000079c5 */ /* 0x000fe20000000000 */
[----:B------:R-:W2:Y:S04]  /*23a0*/  LDL.LU.64 R210, [R1+0x28] ;  /* 0x0000280001d27983 */ /* 0x000ea80000300a00 */
[----:B------:R-:W2:Y:S01]  /*23b0*/  LDL.LU.64 R212, [R1+0x30] ;  /* 0x0000300001d47983 */ /* 0x000ea20000300a00 */
[----:B------:R-:W-:Y:S03]  /*23c0*/  HGMMA.64x32x16.F32.BF16 R136, gdesc[UR4], R136, gsb0 ;  /* 0x00600000048879f0 */ /* 0x000fe60008001888 */
[----:B------:R-:W2:Y:S01]  /*23d0*/  LDL.LU.64 R214, [R1+0x38] ;  /* 0x0000380001d67983 */ /* 0x000ea20000300a00 */
[----:B------:R-:W-:Y:S01]  /*23e0*/  UIADD3 UR4, UR47, 0x402, URZ ;  /* 0x000004022f047890 */ /* 0x000fe2000fffe03f */
[----:B------:R-:W-:-:S02]  /*23f0*/  WARPGROUP.DEPBAR.LE gsb0, 0x0 ;  /* 0x00008000000079c5 */ /* 0x000fc40000010000 */
[----:B------:R-:W-:-:S06]  /*2400*/  WARPGROUP.ARRIVE ;  /* 0x00000000000079c5 */ /* 0x000fcc0000000000 */
[----:B------:R-:W-:Y:S03]  /*2410*/  HGMMA.64x32x16.F32.BF16 R104, gdesc[UR32], R104, gsb0 ;  /* 0x00600000206879f0 */ /* 0x000fe60008001868 */
[----:B------:R-:W-:Y:S02]  /*2420*/  WARPGROUP.DEPBAR.LE gsb0, 0x0 ;  /* 0x00008000000079c5 */ /* 0x000fe40000010000 */
[----:B------:R-:W-:-:S06]  /*2430*/  WARPGROUP.ARRIVE ;  /* 0x00000000000079c5 */ /* 0x000fcc0000000000 */
[----:B------:R-:W-:Y:S03]  /*2440*/  HGMMA.64x32x16.F32.BF16 R72, gdesc[UR12], R72, gsb0 ;  /* 0x006000000c4879f0 */ /* 0x000fe60008001848 */
[----:B------:R-:W-:Y:S02]  /*2450*/  WARPGROUP.DEPBAR.LE gsb0, 0x0 ;  /* 0x00008000000079c5 */ /* 0x000fe40000010000 */
[----:B------:R-:W-:-:S06]  /*2460*/  WARPGROUP.ARRIVE ;  /* 0x00000000000079c5 */ /* 0x000fcc0000000000 */
[----:B------:R-:W-:Y:S01]  /*2470*/  HGMMA.64x32x16.F32.BF16 R40, gdesc[UR20], R40, gsb0 ;  /* 0x00600000142879f0 */ /* 0x000fe20008001828 */
[----:B------:R-:W-:Y:S01]  /*2480*/  UMOV UR20, UR4 ;  /* 0x0000000400147c82 */ /* 0x000fe20008000000 */
[----:B------:R-:W-:Y:S01]  /*2490*/  UMOV UR21, 0x40000040 ;  /* 0x4000004000157882 */ /* 0x000fe20000000000 */
[----:B------:R-:W-:Y:S01]  /*24a0*/  UMOV UR12, UR20 ;  /* 0x00000014000c7c82 */ /* 0x000fe20008000000 */
        /* <DEDUP_REMOVED lines=11> */
[----:B------:R-:W-:-:S02]  /*2560*/  WARPGROUP.DEPBAR.LE gsb0, 0x0 ;  /* 0x00008000000079c5 */ /* 0x000fc40000010000 */
[----:B------:R-:W-:-:S06]  /*2570*/  WARPGROUP.ARRIVE ;  /* 0x00000000000079c5 */ /* 0x000fcc0000000000 */
[----:B------:R-:W-:Y:S03]  /*2580*/  HGMMA.64x32x16.F32.BF16 R24, gdesc[UR20], R24, gsb0 ;  /* 0x00600000141879f0 */ /* 0x000fe60008001818 */
[----:B------:R-:W-:Y:S02]  /*2590*/  WARPGROUP.DEPBAR.LE gsb0, 0x0 ;  /* 0x00008000000079c5 */ /* 0x000fe40000010000 */
[----:B------:R-:W-:-:S06]  /*25a0*/  WARPGROUP.ARRIVE ;  /* 0x00000000000079c5 */ /* 0x000fcc0000000000 */
[----:B------:R-:W-:Y:S01]  /*25b0*/  HGMMA.64x32x16.F32.BF16 R56, gdesc[UR12], R56, gsb0 ;  /* 0x006000000c3879f0 */ /* 0x000fe20008001838 */
[----:B------:R-:W-:Y:S02]  /*25c0*/  UIADD3 UR14, UR50, 0x204, URZ ;  /* 0x00000204320e7890 */ /* 0x000fe4000fffe03f */
[----:B------:R-:W-:Y:S02]  /*25d0*/  WARPGROUP.DEPBAR.LE gsb0, 0x0 ;  /* 0x00008000000079c5 */ /* 0x000fe40000010000 */
[----:B------:R-:W-:-:S06]  /*25e0*/  WARPGROUP.ARRIVE ;  /* 0x00000000000079c5 */ /* 0x000fcc0000000000 */
[----:B------:R-:W-:Y:S03]  /*25f0*/  HGMMA.64x32x16.F32.BF16 R88, gdesc[UR32], R88, gsb0 ;  /* 0x00600000205879f0 */ /* 0x000fe60008001858 */
[----:B------:R-:W-:Y:S02]  /*2600*/  WARPGROUP.DEPBAR.LE gsb0, 0x0 ;  /* 0x00008000000079c5 */ /* 0x000fe40000010000 */
[----:B------:R-:W-:-:S06]  /*2610*/  WARPGROUP.ARRIVE ;  /* 0x00000000000079c5 */ /* 0x000fcc0000000000 */
[----:B------:R-:W-:Y:S01]  /*2620*/  HGMMA.64x32x16.F32.BF16 R120, gdesc[UR4], R120, gsb0 ;  /* 0x00600000047879f0 */ /* 0x000fe20008001878 */
[----:B------:R-:W-:Y:S02]  /*2630*/  UIADD3 UR4, UR47, 0x4, URZ ;  /* 0x000000042f047890 */ /* 0x000fe4000fffe03f */
[----:B------:R-:W-:Y:S01]  /*2640*/  UIADD3 UR6, UR50, 0x104, URZ ;  /* 0x0000010432067890 */ /* 0x000fe2000fffe03f */
[----:B------:R-:W-:Y:S02]  /*2650*/  WARPGROUP.DEPBAR.LE gsb0, 0x0 ;  /* 0x00008000000079c5 */ /* 0x000fe40000010000 */
        /* <DEDUP_REMOVED lines=8> */
[----:B------:R-:W-:Y:S01]  /*26e0*/  UIADD3 UR10, UR50, 0x4, URZ ;  /* 0x00000004320a7890 */ /* 0x000fe2000fffe03f */
[----:B------:R-:W-:Y:S01]  /*26f0*/  UMOV UR8, UR4 ;  /* 0x0000000400087c82 */ /* 0x000fe20008000000 */
[----:B------:R-:W-:Y:S01]  /*2700*/  UMOV UR9, 0x40000040 ;  /* 0x4000004000097882 */ /* 0x000fe20000000000 */
[----:B------:R-:W-:Y:S01]  /*2710*/  UMOV UR11, 0x40000040 ;  /* 0x40000040000b7882 */ /* 0x000fe20000000000 */
[----:B------:R-:W-:Y:S01]  /*2720*/  UMOV UR4, UR8 ;  /* 0x0000000800047c82 */ /* 0x000fe20008000000 */
[----:B------:R-:W-:Y:S01]  /*2730*/  UMOV UR5, UR9 ;  /* 0x0000000900057c82 */ /* 0x000fe20008000000 */
[----:B------:R-:W-:Y:S01]  /*2740*/  UMOV UR7, 0x40000040 ;  /* 0x4000004000077882 */ /* 0x000fe20000000000 */
        /* <DEDUP_REMOVED lines=10> */
[----:B------:R-:W-:-:S02]  /*27f0*/  WARPGROUP.DEPBAR.LE gsb0, 0x0 ;  /* 0x00008000000079c5 */ /* 0x000fc40000010000 */
[----:B--2---:R-:W-:-:S06]  /*2800*/  WARPGROUP.ARRIVE ;  /* 0x00000000000079c5 */ /* 0x004fcc0000000000 */
[----:B------:R-:W-:Y:S03]  /*2810*/  HGMMA.64x32x16.F32.BF16 R200, gdesc[UR8], R200, gsb0 ;  /* 0x0060000008c879f0 */ /* 0x000fe600080018c8 */
[----:B------:R-:W-:Y:S02]  /*2820*/  WARPGROUP.DEPBAR.LE gsb0, 0x0 ;  /* 0x00008000000079c5 */ /* 0x000fe40000010000 */
[----:B------:R-:W-:Y:S02]  /*2830*/  IMAD.MOV.U32 R4, RZ, RZ, R214 ;  /* 0x000000ffff047224 */ /* 0x000fe400078e00d6 */
[----:B------:R-:W-:Y:S02]  /*2840*/  IMAD.MOV.U32 R3, RZ, RZ, R215 ;  /* 0x000000ffff037224 */ /* 0x000fe400078e00d7 */
[----:B------:R-:W-:Y:S01]  /*2850*/  IMAD.MOV.U32 R6, RZ, RZ, R212 ;  /* 0x000000ffff067224 */ /* 0x000fe200078e00d4 */
[----:B------:R-:W2:Y:S01]  /*2860*/  LDL.LU.64 R214, [R1+0xd0] ;  /* 0x0000d00001d67983 */ /* 0x000ea20000300a00 */
[----:B------:R-:W-:-:S02]  /*2870*/  IMAD.MOV.U32 R5, RZ, RZ, R213 ;  /* 0x000000ffff057224 */ /* 0x000fc400078e00d5 */
[----:B------:R-:W-:Y:S01]  /*2880*/  IMAD.MOV.U32 R8, RZ, RZ, R210 ;  /* 0x000000ffff087224 */ /* 0x000fe200078e00d2 */
[----:B------:R-:W2:Y:S01]  /*2890*/  LDL.LU.64 R212, [R1+0xc8] ;  /* 0x0000c80001d47983 */ /* 0x000ea20000300a00 */
[----:B------:R-:W-:Y:S02]  /*28a0*/  IMAD.MOV.U32 R7, RZ, RZ, R211 ;  /* 0x000000ffff077224 */ /* 0x000fe400078e00d3 */
[----:B------:R-:W-:Y:S01]  /*28b0*/  IMAD.MOV.U32 R10, RZ, RZ, R208 ;  /* 0x000000ffff0a7224 */ /* 0x000fe200078e00d0 */
[----:B------:R-:W2:Y:S01]  /*28c0*/  LDL.LU.64 R210, [R1+0xc0] ;  /* 0x0000c00001d27983 */ /* 0x000ea20000300a00 */
        /* <DEDUP_REMOVED lines=12> */
[----:B------:R-:W-:-:S03]  /*2990*/  IMAD.MOV.U32 R19, RZ, RZ, R201 ;  /* 0x000000ffff137224 */ /* 0x000fc600078e00c9 */
[----:B------:R-:W2:Y:S01]  /*29a0*/  LDL.LU.64 R200, [R1+0x98] ;  /* 0x0000980001c87983 */ /* 0x000ea20000300a00 */
        /* <DEDUP_REMOVED lines=21> */
[----:B------:R-:W-:Y:S01]  /*2b00*/  UMOV UR29, UR9 ;  /* 0x00000009001d7c82 */ /* 0x000fe20008000000 */
[----:B------:R-:W-:Y:S01]  /*2b10*/  UMOV UR31, 0x40000040 ;  /* 0x40000040001f7882 */ /* 0x000fe20000000000 */
[----:B------:R-:W-:Y:S02]  /*2b20*/  WARPGROUP.DEPBAR.LE gsb0, 0x0 ;  /* 0x00008000000079c5 */ /* 0x000fe40000010000 */
[----:B------:R-:W-:-:S06]  /*2b30*/  WARPGROUP.ARRIVE ;  /* 0x00000000000079c5 */ /* 0x000fcc0000000000 */
[----:B------:R-:W-:Y:S01]  /*2b40*/  HGMMA.64x32x16.F32.BF16 R40, gdesc[UR28], R40, gsb0 ;  /* 0x006000001c2879f0 */ /* 0x000fe20008001828 */
[----:B------:R-:W-:Y:S01]  /*2b50*/  UIADD3 UR4, UR47, 0x404, URZ ;  /* 0x000004042f047890 */ /* 0x000fe2000fffe03f */
[----:B------:R-:W-:-:S06]  /*2b60*/  UMOV UR29, 0x40000040 ;  /* 0x40000040001d7882 */ /* 0x000fcc0000000000 */
[----:B------:R-:W-:Y:S01]  /*2b70*/  UMOV UR28, UR4 ;  /* 0x00000004001c7c82 */ /* 0x000fe20008000000 */
[----:B------:R-:W-:Y:S02]  /*2b80*/  WARPGROUP.DEPBAR.LE gsb0, 0x0 ;  /* 0x00008000000079c5 */ /* 0x000fe40000010000 */
[----:B------:R-:W-:-:S06]  /*2b90*/  WARPGROUP.ARRIVE ;  /* 0x00000000000079c5 */ /* 0x000fcc0000000000 */
[----:B------:R-:W-:Y:S01]  /*2ba0*/  HGMMA.64x32x16.F32.BF16 R24, gdesc[UR28], R24, gsb0 ;  /* 0x006000001c1879f0 */ /* 0x000fe20008001818 */
[----:B------:R-:W-:Y:S01]  /*2bb0*/  UMOV UR24, UR28 ;  /* 0x0000001c00187c82 */ /* 0x000fe20008000000 */
        /* <DEDUP_REMOVED lines=26> */
[----:B------:R-:W-:Y:S01]  /*2d60*/  STL.64 [R1+0x90], R214 ;  /* 0x000090d601007387 */ /* 0x000fe20000100a00 */
[----:B------:R-:W-:Y:S02]  /*2d70*/  WARPGROUP.DEPBAR.LE gsb0, 0x0 ;  /* 0x00008000000079c5 */ /* 0x000fe40000010000 */
[----:B------:R-:W-:-:S06]  /*2d80*/  WARPGROUP.ARRIVE ;  /* 0x00000000000079c5 */ /* 0x000fcc0000000000 */
[----:B------:R-:W-:Y:S01]  /*2d90*/  HGMMA.64x32x16.F32.BF16 R216, gdesc[UR8], R216, gsb0 ;  /* 0x0060000008d879f0 */ /* 0x000fe200080018d8 */
[----:B------:R0:W-:Y:S04]  /*2da0*/  STL.64 [R1+0x88], R212 ;  /* 0x000088d401007387 */ /* 0x0001e80000100a00 */
[----:B------:R1:W-:Y:S04]  /*2db0*/  STL.64 [R1+0x80], R210 ;  /* 0x000080d201007387 */ /* 0x0003e80000100a00 */
[----:B------:R2:W-:Y:S04]  /*2dc0*/  STL.64 [R1+0x78], R208 ;  /* 0x000078d001007387 */ /* 0x0005e80000100a00 */
[----:B------:R3:W-:Y:S01]  /*2dd0*/  STL.64 [R1+0x70], R206 ;  /* 0x000070ce01007387 */ /* 0x0007e20000100a00 */
[----:B0-----:R-:W-:-:S03]  /*2de0*/  IMAD.MOV.U32 R212, RZ, RZ, R6 ;  /* 0x000000ffffd47224 */ /* 0x001fc600078e0006 */
[----:B------:R0:W-:Y:S01]  /*2df0*/  STL.64 [R1+0x68], R204 ;  /* 0x000068cc01007387 */ /* 0x0001e20000100a00 */
[----:B-1----:R-:W-:-:S03]  /*2e00*/  IMAD.MOV.U32 R210, RZ, RZ, R8 ;  /* 0x000000ffffd27224 */ /* 0x002fc600078e0008 */
[----:B------:R1:W-:Y:S01]  /*2e10*/  STL.64 [R1+0x60], R202 ;  /* 0x000060ca01007387 */ /* 0x0003e20000100a00 */
[----:B--2---:R-:W-:Y:S02]  /*2e20*/  IMAD.MOV.U32 R208, RZ, RZ, R10 ;  /* 0x000000ffffd07224 */ /* 0x004fe400078e000a */
[----:B------:R-:W-:Y:S01]  /*2e30*/  IMAD.MOV.U32 R209, RZ, RZ, R9 ;  /* 0x000000ffffd17224 */ /* 0x000fe200078e0009 */
[----:B------:R2:W-:Y:S01]  /*2e40*/  STL.64 [R1+0x58], R200 ;  /* 0x000058c801007387 */ /* 0x0005e20000100a00 */
[----:B---3--:R-:W-:Y:S02]  /*2e50*/  IMAD.MOV.U32 R206, RZ, RZ, R12 ;  /* 0x000000ffffce7224 */ /* 0x008fe400078e000c */
[----:B------:R-:W-:Y:S02]  /*2e60*/  IMAD.MOV.U32 R207, RZ, RZ, R11 ;  /* 0x000000ffffcf7224 */ /* 0x000fe400078e000b */
[----:B0-----:R-:W-:Y:S02]  /*2e70*/  IMAD.MOV.U32 R204, RZ, RZ, R14 ;  /* 0x000000ffffcc7224 */ /* 0x001fe400078e000e */
[----:B------:R-:W-:-:S02]  /*2e80*/  IMAD.MOV.U32 R205, RZ, RZ, R13 ;  /* 0x000000ffffcd7224 */ /* 0x000fc400078e000d */
[----:B-1----:R-:W-:Y:S02]  /*2e90*/  IMAD.MOV.U32 R202, RZ, RZ, R18 ;  /* 0x000000ffffca7224 */ /* 0x002fe400078e0012 */
[----:B------:R-:W-:Y:S02]  /*2ea0*/  IMAD.MOV.U32 R203, RZ, RZ, R15 ;  /* 0x000000ffffcb7224 */ /* 0x000fe400078e000f */
[----:B--2---:R-:W-:Y:S02]  /*2eb0*/  IMAD.MOV.U32 R200, RZ, RZ, R20 ;  /* 0x000000ffffc87224 */ /* 0x004fe400078e0014 */
[----:B------:R-:W-:Y:S02]  /*2ec0*/  IMAD.MOV.U32 R201, RZ, RZ, R19 ;  /* 0x000000ffffc97224 */ /* 0x000fe400078e0013 */
[----:B------:R-:W-:Y:S02]  /*2ed0*/  IMAD.MOV.U32 R211, RZ, RZ, R7 ;  /* 0x000000ffffd37224 */ /* 0x000fe400078e0007 */
[----:B------:R-:W-:-:S02]  /*2ee0*/  IMAD.MOV.U32 R213, RZ, RZ, R5 ;  /* 0x000000ffffd57224 */ /* 0x000fc400078e0005 */
[----:B------:R-:W-:Y:S02]  /*2ef0*/  IMAD.MOV.U32 R214, RZ, RZ, R4 ;  /* 0x000000ffffd67224 */ /* 0x000fe400078e0004 */
[----:B------:R-:W-:Y:S01]  /*2f00*/  IMAD.MOV.U32 R215, RZ, RZ, R3 ;  /* 0x000000ffffd77224 */ /* 0x000fe200078e0003 */
[----:B------:R-:W-:Y:S02]  /*2f10*/  UIADD3 UR12, UR47, 0x6, URZ ;  /* 0x000000062f0c7890 */ /* 0x000fe4000fffe03f */
[----:B------:R-:W-:Y:S01]  /*2f20*/  UIADD3 UR6, UR50, 0x6, URZ ;  /* 0x0000000632067890 */ /* 0x000fe2000fffe03f */
[----:B------:R-:W-:Y:S01]  /*2f30*/  UMOV UR5, 0x40000040 ;  /* 0x4000004000057882 */ /* 0x000fe20000000000 */
[----:B------:R-:W-:Y:S01]  /*2f40*/  UMOV UR7, 0x40000040 ;  /* 0x4000004000077882 */ /* 0x000fe20000000000 */
[----:B------:R-:W-:Y:S02]  /*2f50*/  WARPGROUP.DEPBAR.LE gsb0, 0x0 ;  /* 0x00008000000079c5 */ /* 0x000fe40000010000 */
[----:B------:R-:W-:Y:S01]  /*2f60*/  WARPGROUP.ARRIVE ;  /* 0x00000000000079c5 */ /* 0x000fe20000000000 */
[----:B------:R-:W-:-:S05]  /*2f70*/  UMOV UR4, UR12 ;  /* 0x0000000c00047c82 */ /* 0x000fca0008000000 */
        /* <DEDUP_REMOVED lines=94> */
[----:B------:R-:W-:Y:S03]  /*3560*/  HGMMA.64x32x16.F32.BF16 R216, gdesc[UR4], R216, gsb0 ;  /* 0x0060000004d879f0 */ /* 0x000fe600080018d8 */
[----:B------:R-:W-:Y:S02]  /*3570*/  WARPGROUP.DEPBAR.LE gsb0, 0x0 ;  /* 0x00008000000079c5 */ /* 0x000fe40000010000 */
[----:B------:R-:W-:Y:S05]  /*3580*/  @!P1 BRA `(.L_x_22) ;  /* 0x0000002000709947 */ /* 0x000fea0003800000 */
[----:B------:R-:W-:Y:S01]  /*3590*/  UIADD3 UR34, UR37, 0x1, URZ ;  /* 0x0000000125227890 */ /* 0x000fe2000fffe03f */
[----:B------:R-:W-:Y:S01]  /*35a0*/  R2UR UR33, R0 ;  /* 0x00000000002172ca */ /* 0x000fe200000e0000 */
[----:B------:R-:W-:Y:S02]  /*35b0*/  UMOV UR32, UR37 ;  /* 0x0000002500207c82 */ /* 0x000fe40008000000 */
[----:B------:R-:W-:-:S04]  /*35c0*/  UISETP.NE.AND UP0, UPT, UR34, 0x3, UPT ;  /* 0x000000032200788c */ /* 0x000fc8000bf05270 */
[----:B------:R-:W-:Y:S02]  /*35d0*/  USEL UR4, URZ, 0x1, UP0 ;  /* 0x000000013f047887 */ /* 0x000fe40008000000 */
[----:B------:R-:W-:Y:S02]  /*35e0*/  USEL UR34, UR34, URZ, UP0 ;  /* 0x0000003f22227287 */ /* 0x000fe40008000000 */
[----:B------:R-:W-:-:S06]  /*35f0*/  ULOP3.LUT UR4, UR36, UR4, URZ, 0x3c, !UPT ;  /* 0x0000000424047292 */ /* 0x000fcc000f8e3c3f */
[----:B------:R-:W-:-:S07]  /*3600*/  IMAD.U32 R5, RZ, RZ, UR4 ;  /* 0x00000004ff057e24 */ /* 0x000fce000f8e00ff */
.L_x_29:
[----:B------:R-:W-:Y:S05]  /*3610*/  @!P0 BRA `(.L_x_23) ;  /* 0x0000000000048947 */ /* 0x000fea0003800000 */
[----:B------:R-:W-:Y:S01]  /*3620*/  BPT.TRAP 0x1 ;  /* 0x000000040000795c */ /* 0x000fe20000300000 */
.L_x_23:
[----:B------:R-:W-:Y:S01]  /*3630*/  ULEA UR4, UR34, UR41, 0x3 ;  /* 0x0000002922047291 */ /* 0x000fe2000f8e183f */
[----:B------:R-:W-:-:S08]  /*3640*/  SHF.L.U32 R3, R5, 0x1f, RZ ;  /* 0x0000001f05037819 */ /* 0x000fd000000006ff */
[----:B------:R0:W1:Y:S01]  /*3650*/  SYNCS.PHASECHK.TRANS64.TRYWAIT P1, [UR4], R3 ;  /* 0x00000003ff0075a7 */ /* 0x0000620008020144 */
[----:B------:R-:W-:Y:S05]  /*3660*/  @!P0 BRA `(.L_x_24) ;  /* 0x0000000000048947 */ /* 0x000fea0003800000 */
[----:B------:R-:W-:Y:S01]  /*3670*/  BPT.TRAP 0x1 ;  /* 0x000000040000795c */ /* 0x000fe20000300000 */
.L_x_24:
[----:B-1----:R-:W-:Y:S05]  /*3680*/  @P1 BRA `(.L_x_25) ;  /* 0x0000000000081947 */ /* 0x002fea0003800000 */
[----:B------:R-:W1:Y:S02]  /*3690*/  SYNCS.PHASECHK.TRANS64.TRYWAIT P1, [UR4], R3 ;  /* 0x00000003ff0075a7 */ /* 0x000e640008020144 */
[----:B-1----:R-:W-:Y:S05]  /*36a0*/  @!P1 BRA `(.L_x_26) ;  /* 0x0000012000209947 */ /* 0x002fea0003800000 */
.L_x_25:
[----:B------:R-:W-:Y:S04]  /*36b0*/  STL.64 [R1+0x140], R230 ;  /* 0x000140e601007387 */ /* 0x000fe80000100a00 */
[----:B------:R-:W-:Y:S04]  /*36c0*/  STL.64 [R1+0x138], R228 ;  /* 0x000138e401007387 */ /* 0x000fe80000100a00 */
[----:B------:R-:W-:Y:S04]  /*36d0*/  STL.64 [R1+0x130], R226 ;  /* 0x000130e201007387 */ /* 0x000fe80000100a00 */
[----:B------:R-:W-:Y:S04]  /*36e0*/  STL.64 [R1+0x128], R224 ;  /* 0x000128e001007387 */ /* 0x000fe80000100a00 */
[----:B------:R-:W-:Y:S04]  /*36f0*/  STL.64 [R1+0x120], R222 ;  /* 0x000120de01007387 */ /* 0x000fe80000100a00 */
[----:B------:R2:W-:Y:S04]  /*3700*/  STL.64 [R1+0x118], R220 ;  /* 0x000118dc01007387 */ /* 0x0005e80000100a00 */
[----:B--2---:R-:W2:Y:S04]  /*3710*/  LDL.LU.64 R220, [R1] ;  /* 0x0000000001dc7983 */ /* 0x004ea80000300a00 */
[----:B------:R-:W2:Y:S04]  /*3720*/  LDL.LU.64 R222, [R1+0x8] ;  /* 0x0000080001de7983 */ /* 0x000ea80000300a00 */
[----:B------:R-:W2:Y:S04]  /*3730*/  LDL.LU.64 R224, [R1+0x10] ;  /* 0x0000100001e07983 */ /* 0x000ea80000300a00 */
[----:B------:R-:W2:Y:S04]  /*3740*/  LDL.LU.64 R226, [R1+0x18] ;  /* 0x0000180001e27983 */ /* 0x000ea80000300a00 */
[----:B------:R-:W2:Y:S04]  /*3750*/  LDL.LU.64 R228, [R1+0x20] ;  /* 0x0000200001e47983 */ /* 0x000ea80000300a00 */
[----:B------:R-:W2:Y:S04]  /*3760*/  LDL.LU.64 R230, [R1+0x28] ;  /* 0x0000280001e67983 */ /* 0x000ea80000300a00 */
[----:B------:R-:W2:Y:S04]  /*3770*/  LDL.LU.64 R232, [R1+0x30] ;  /* 0x0000300001e87983 */ /* 0x000ea80000300a00 */
[----:B------:R-:W2:Y:S01]  /*3780*/  LDL.LU.64 R234, [R1+0x38] ;  /* 0x0000380001ea7983 */ /* 0x000ea20000300a00 */
[----:B------:R-:W-:-:S02]  /*3790*/  ULEA UR35, UR34, UR45, 0xb ;  /* 0x0000002d22237291 */ /* 0x000fc4000f8e583f */
[----:B------:R-:W-:Y:S01]  /*37a0*/  UIMAD UR47, UR34, 0x700, UR46 ;  /* 0x00000700222f78a4 */ /* 0x000fe2000f8e022e */
[----:B------:R-:W-:Y:S01]  /*37b0*/  UMOV UR5, 0x40000040 ;  /* 0x4000004000057882 */ /* 0x000fe20000000000 */
[----:B------:R-:W-:Y:S02]  /*37c0*/  UMOV UR7, 0x40000040 ;  /* 0x4000004000077882 */ /* 0x000fe40000000000 */
[----:B------:R-:W-:Y:S01]  /*37d0*/  UIADD3 UR10, UR47, 0x100, URZ ;  /* 0x000001002f0a7890 */ /* 0x000fe2000fffe03f */
[----:B------:R-:W-:Y:S02]  /*37e0*/  UMOV UR4, UR35 ;  /* 0x0000002300047c82 */ /* 0x000fe40008000000 */
[----:B------:R-:W-:Y:S01]  /*37f0*/  UMOV UR6, UR47 ;  /* 0x0000002f00067c82 */ /* 0x000fe20008000000 */
        /* <DEDUP_REMOVED lines=20> */
[----:B------:R-:W-:Y:S01]  /*3940*/  IMAD.MOV.U32 R9, RZ, RZ, R230 ;  /* 0x000000ffff097224 */ /* 0x000fe200078e00e6 */
[----:B------:R-:W-:Y:S01]  /*3950*/  UMOV UR24, UR4 ;  /* 0x0000000400187c82 */ /* 0x000fe20008000000 */
[----:B------:R-:W-:Y:S01]  /*3960*/  UMOV UR25, UR5 ;  /* 0x0000000500197c82 */ /* 0x000fe20008000000 */
[----:B------:R-:W-:Y:S01]  /*3970*/  UMOV UR27, 0x40000040 ;  /* 0x40000040001b7882 */ /* 0x000fe20000000000 */
[----:B------:R-:W-:Y:S01]  /*3980*/  HGMMA.64x32x16.F32.BF16 R200, gdesc[UR8], R200, gsb0 ;  /* 0x0060000008c879f0 */ /* 0x000fe200080018c8 */
[----:B------:R-:W-:Y:S01]  /*3990*/  UIADD3 UR30, UR47, 0x600, URZ ;  /* 0x000006002f1e7890 */ /* 0x000fe2000fffe03f */
[----:B------:R-:W-:Y:S01]  /*39a0*/  IMAD.MOV.U32 R8, RZ, RZ, R231 ;  /* 0x000000ffff087224 */ /* 0x000fe200078e00e7 */
[----:B------:R-:W-:Y:S01]  /*39b0*/  UMOV UR28, UR4 ;  /* 0x00000004001c7c82 */ /* 0x000fe20008000000 */
[----:B------:R-:W-:Y:S01]  /*39c0*/  UMOV UR29, UR5 ;  /* 0x00000005001d7c82 */ /* 0x000fe20008000000 */
[----:B------:R-:W-:Y:S01]  /*39d0*/  UMOV UR31, 0x40000040 ;  /* 0x40000040001f7882 */ /* 0x000fe20000000000 */
[----:B------:R-:W-:Y:S01]  /*39e0*/  UIADD3 UR8, UR35, 0x400, URZ ;  /* 0x0000040023087890 */ /* 0x000fe2000fffe03f */
        /* <DEDUP_REMOVED lines=18> */
[----:B-1----:R-:W-:Y:S02]  /*3b10*/  IMAD.MOV.U32 R4, RZ, RZ, R234 ;  /* 0x000000ffff047224 */ /* 0x002fe400078e00ea */
[----:B0-----:R-:W-:Y:S01]  /*3b20*/  IMAD.MOV.U32 R3, RZ, RZ, R235 ;  /* 0x000000ffff037224 */ /* 0x001fe200078e00eb */
        /* <DEDUP_REMOVED lines=49> */
[----:B--2---:R-:W-:-:S06]  /*3e40*/  WARPGROUP.ARRIVE ;  /* 0x00000000000079c5 */ /* 0x004fcc0000000000 */
        /* <DEDUP_REMOVED lines=102> */
[----:B------:R-:W-:Y:S04]  /*44b0*/  STL.64 [R1+0xd0], R214 ;  /* 0x0000d0d601007387 */ /* 0x000fe80000100a00 */
        /* <DEDUP_REMOVED lines=18> */
[----:B------:R-:W-:Y:S01]  /*45e0*/  UMOV UR16, UR28 ;  /* 0x0000001c00107c82 */ /* 0x000fe20008000000 */
[----:B------:R-:W-:Y:S01]  /*45f0*/  UMOV UR17, UR29 ;  /* 0x0000001d00117c82 */ /* 0x000fe20008000000 */
[----:B------:R-:W-:-:S02]  /*4600*/  WARPGROUP.DEPBAR.LE gsb0, 0x0 ;  /* 0x00008000000079c5 */ /* 0x000fc40000010000 */
        /* <DEDUP_REMOVED lines=17> */
[----:B------:R-:W-:Y:S02]  /*4720*/  UIADD3 UR4, UR35, 0x4, URZ ;  /* 0x0000000423047890 */ /* 0x000fe4000fffe03f */
[----:B------:R-:W-:Y:S01]  /*4730*/  UIADD3 UR6, UR47, 0x4, URZ ;  /* 0x000000042f067890 */ /* 0x000fe2000fffe03f */
[----:B------:R-:W-:Y:S01]  /*4740*/  UMOV UR5, 0x40000040 ;  /* 0x4000004000057882 */ /* 0x000fe20000000000 */
[----:B------:R-:W-:Y:S01]  /*4750*/  UMOV UR7, 0x40000040 ;  /* 0x4000004000077882 */ /* 0x000fe20000000000 */
[----:B------:R-:W-:Y:S02]  /*4760*/  WARPGROUP.DEPBAR.LE gsb0, 0x0 ;  /* 0x00008000000079c5 */ /* 0x000fe40000010000 */
        /* <DEDUP_REMOVED lines=231> */
[----:B------:R-:W-:Y:S01]  /*55e0*/  BPT.TRAP 0x1 ;  /* 0x000000040000795c */ /* 0x000fe20000300000 */
.L_x_27:
[----:B------:R-:W-:Y:S01]  /*55f0*/  ISETP.NE.AND P1, PT, R22, RZ, PT ;  /* 0x000000ff1600720c */ /* 0x000fe20003f25270 */
[----:B------:R-:W-:Y:S01]  /*5600*/  IMAD.U32 R3, RZ, RZ, UR32 ;  /* 0x00000020ff037e24 */ /* 0x000fe2000f8e00ff */
[----:B------:R-:W-:-:S11]  /*5610*/  UISETP.GT.U32.AND UP0, UPT, UR38, 0x1, UPT ;  /* 0x000000012600788c */ /* 0x000fd6000bf04070 */
[----:B------:R-:W-:-:S05]  /*5620*/  @P1 LEA R3, R3, UR41, 0x3 ;  /* 0x0000002903031c11 */ /* 0x000fca000f8e18ff */
[----:B------:R-:W-:-:S05]  /*5630*/  @P1 VIADD R4, R3, 0x18 ;  /* 0x0000001803041836 */ /* 0x000fca0000000000 */
[----:B------:R-:W-:-:S04]  /*5640*/  @P1 PRMT R4, R23, 0x654, R4 ;  /* 0x0000065417041816 */ /* 0x000fc80000000004 */
[----:B------:R0:W-:Y:S01]  /*5650*/  @P1 SYNCS.ARRIVE.TRANS64.RED.A1T0 RZ, [R4+URZ], RZ ;  /* 0x000000ff04ff19a7 */ /* 0x0001e2000810043f */
[----:B------:R-:W-:-:S13]  /*5660*/  PLOP3.LUT P1, PT, PT, PT, UP0, 0x80, 0x0 ;  /* 0x000000000000781c */ /* 0x000fda0003f2f008 */
[----:B0-----:R-:W-:Y:S05]  /*5670*/  @P1 BRA `(.L_x_28) ;  /* 0x0000000000041947 */ /* 0x001fea0003800000 */
[----:B------:R-:W-:Y:S01]  /*5680*/  BPT.TRAP 0x1 ;  /* 0x000000040000795c */ /* 0x000fe20000300000 */
.L_x_28:
[----:B------:R-:W-:Y:S02]  /*5690*/  UISETP.GT.AND UP2, UPT, UR33, 0x1, UPT ;  /* 0x000000012100788c */ /* 0x000fe4000bf44270 */
[----:B------:R-:W-:Y:S02]  /*56a0*/  UIADD3 UR34, UR34, 0x1, URZ ;  /* 0x0000000122227890 */ /* 0x000fe4000fffe03f */
[----:B------:R-:W-:Y:S02]  /*56b0*/  UIADD3 UR32, UR32, 0x1, URZ ;  /* 0x0000000120207890 */ /* 0x000fe4000fffe03f */
[----:B------:R-:W-:Y:S01]  /*56c0*/  PLOP3.LUT P1, PT, PT, PT, UP2, 0x80, 0x0 ;  /* 0x000000000000781c */ /* 0x000fe20003f2f028 */
[----:B------:R-:W-:Y:S02]  /*56d0*/  UISETP.NE.AND UP0, UPT, UR34, 0x3, UPT ;  /* 0x000000032200788c */ /* 0x000fe4000bf05270 */
[----:B------:R-:W-:Y:S02]  /*56e0*/  UISETP.NE.AND UP1, UPT, UR32, 0x3, UPT ;  /* 0x000000032000788c */ /* 0x000fe4000bf25270 */
[----:B------:R-:W-:-:S02]  /*56f0*/  USEL UR4, URZ, 0x1, UP0 ;  /* 0x000000013f047887 */ /* 0x000fc40008000000 */
[----:B------:R-:W-:Y:S02]  /*5700*/  UIADD3 UR33, UR33, -0x1, URZ ;  /* 0xffffffff21217890 */ /* 0x000fe4000fffe03f */
[----:B------:R-:W-:Y:S02]  /*5710*/  USEL UR34, UR34, URZ, UP0 ;  /* 0x0000003f22227287 */ /* 0x000fe40008000000 */
[----:B------:R-:W-:Y:S01]  /*5720*/  USEL UR32, UR32, URZ, UP1 ;  /* 0x0000003f20207287 */ /* 0x000fe20008800000 */
[----:B------:R-:W-:Y:S01]  /*5730*/  LOP3.LUT R5, R5, UR4, RZ, 0x3c, !PT ;  /* 0x0000000405057c12 */ /* 0x000fe2000f8e3cff */
[----:B------:R-:W-:Y:S10]  /*5740*/  @P1 BRA `(.L_x_29) ;  /* 0xffffffdc00b01947 */ /* 0x000ff4000383ffff */
.L_x_22:
[----:B------:R-:W0:Y:S02]  /*5750*/  LDC R3, c[0x0][0x28c] ;  /* 0x0000a300ff037b82 */ /* 0x000e240000000800 */
[----:B0-----:R-:W-:-:S13]  /*5760*/  ISETP.GE.AND P1, PT, R3, 0x1, PT ;  /* 0x000000010300780c */ /* 0x001fda0003f26270 */
[----:B------:R-:W-:Y:S05]  /*5770*/  @!P1 BRA `(.L_x_30) ;  /* 0x00000000003c9947 */ /* 0x000fea0003800000 */
[----:B------:R-:W-:Y:S05]  /*5780*/  @!P0 BRA `(.L_x_31) ;  /* 0x0000000000048947 */ /* 0x000fea0003800000 */
[----:B------:R-:W-:Y:S01]  /*5790*/  BPT.TRAP 0x1 ;  /* 0x000000040000795c */ /* 0x000fe20000300000 */
.L_x_31:
[----:B------:R-:W-:Y:S01]  /*57a0*/  ISETP.NE.AND P0, PT, R22, RZ, PT ;  /* 0x000000ff1600720c */ /* 0x000fe20003f05270 */
[----:B------:R-:W-:-:S12]  /*57b0*/  UISETP.GT.U32.AND UP0, UPT, UR38, 0x1, UPT ;  /* 0x000000012600788c */ /* 0x000fd8000bf04070 */
[----:B------:R-:W-:-:S04]  /*57c0*/  @P0 VIADD R0, R0, UR37 ;  /* 0x0000002500000c36 */ /* 0x000fc80008000000 */
[----:B------:R-:W-:-:S05]  /*57d0*/  @P0 IMAD.WIDE.U32 R4, R0, -0x55555555, RZ ;  /* 0xaaaaaaab00040825 */ /* 0x000fca00078e00ff */
[----:B------:R-:W-:-:S05]  /*57e0*/  @P0 SHF.R.U32.HI R5, RZ, 0x1, R5 ;  /* 0x00000001ff050819 */ /* 0x000fca0000011605 */
[----:B------:R-:W-:-:S05]  /*57f0*/  @P0 IMAD R0, R5, -0x3, R0 ;  /* 0xfffffffd05000824 */ /* 0x000fca00078e0200 */
[----:B------:R-:W-:-:S05]  /*5800*/  @P0 LEA R0, R0, UR41, 0x3 ;  /* 0x0000002900000c11 */ /* 0x000fca000f8e18ff */
[----:B------:R-:W-:-:S05]  /*5810*/  @P0 VIADD R0, R0, 0x18 ;  /* 0x0000001800000836 */ /* 0x000fca0000000000 */
[----:B------:R-:W-:-:S04]  /*5820*/  @P0 PRMT R0, R23, 0x654, R0 ;  /* 0x0000065417000816 */ /* 0x000fc80000000000 */
[----:B------:R0:W-:Y:S01]  /*5830*/  @P0 SYNCS.ARRIVE.TRANS64.RED.A1T0 RZ, [R0+URZ], RZ ;  /* 0x000000ff00ff09a7 */ /* 0x0001e2000810043f */
[----:B------:R-:W-:-:S13]  /*5840*/  PLOP3.LUT P0, PT, PT, PT, UP0, 0x80, 0x0 ;  /* 0x000000000000781c */ /* 0x000fda0003f0f008 */
[----:B0-----:R-:W-:Y:S05]  /*5850*/  @P0 BRA `(.L_x_30) ;  /* 0x0000000000040947 */ /* 0x001fea0003800000 */
[----:B------:R-:W-:Y:S01]  /*5860*/  BPT.TRAP 0x1 ;  /* 0x000000040000795c */ /* 0x000fe20000300000 */
.L_x_30:
[----:B------:R-:W0:Y:S01]  /*5870*/  S2R R4, SR_TID.X ;  /* 0x0000000000047919 */ /* 0x000e220000002100 */
[----:B------:R-:W-:Y:S02]  /*5880*/  UIMAD UR43, UR43, 0xe0, URZ ;  /* 0x000000e02b2b78a4 */ /* 0x000fe4000f8e023f */
[----:B------:R-:W-:Y:S01]  /*5890*/  USHF.R.S32.HI UR10, URZ, 0x1f, UR42 ;  /* 0x0000001f3f0a7899 */ /* 0x000fe2000801142a */
[----:B------:R-:W-:Y:S01]  /*58a0*/  ULDC.64 UR8, c[0x0][0x5d0] ;  /* 0x0001740000087ab9 */ /* 0x000fe20000000a00 */
[----:B------:R-:W-:Y:S02]  /*58b0*/  UIMAD.WIDE UR6, UR44, 0x100, URZ ;  /* 0x000001002c0678a5 */ /* 0x000fe4000f8e023f */
[----:B------:R-:W-:Y:S01]  /*58c0*/  IMAD.U32 R19, RZ, RZ, UR43 ;  /* 0x0000002bff137e24 */ /* 0x000fe2000f8e00ff */
[----:B------:R-:W-:Y:S02]  /*58d0*/  UIMAD UR4, UR10, UR8, URZ ;  /* 0x000000080a0472a4 */ /* 0x000fe4000f8e023f */
[----:B------:R-:W-:Y:S01]  /*58e0*/  IMAD.U32 R9, RZ, RZ, UR8 ;  /* 0x00000008ff097e24 */ /* 0x000fe2000f8e00ff */
[----:B------:R-:W-:-:S02]  /*58f0*/  USHF.L.U32 UR44, UR44, 0x8, URZ ;  /* 0x000000082c2c7899 */ /* 0x000fc4000800063f */
[----:B------:R-:W-:Y:S01]  /*5900*/  UIMAD UR4, UR42, UR9, UR4 ;  /* 0x000000092a0472a4 */ /* 0x000fe2000f8e0204 */
[----:B------:R-:W-:Y:S01]  /*5910*/  ULDC UR8, c[0x0][0x284] ;  /* 0x0000a10000087ab9 */ /* 0x000fe20000000800 */
[----:B------:R-:W-:Y:S02]  /*5920*/  UIADD3 UR37, UR40, UR37, URZ ;  /* 0x0000002528257290 */ /* 0x000fe4000fffe03f */
[----:B------:R-:W-:Y:S02]  /*5930*/  UISETP.GE.U32.AND UP2, UPT, UR40, 0x3, UPT ;  /* 0x000000032800788c */ /* 0x000fe4000bf46070 */
[----:B------:R-:W-:-:S04]  /*5940*/  UISETP.GT.U32.AND UP1, UPT, UR37, 0x2, UPT ;  /* 0x000000022500788c */ /* 0x000fc8000bf24070 */
[----:B------:R-:W-:Y:S01]  /*5950*/  UISETP.LT.U32.AND UP1, UPT, UR40, 0x3, UP1 ;  /* 0x000000032800788c */ /* 0x000fe20008f21070 */
[C---:B0-----:R-:W-:Y:S01]  /*5960*/  IMAD.SHL.U32 R18, R4.reuse, 0x2, RZ ;  /* 0x0000000204127824 */ /* 0x041fe200078e00ff */
[--C-:B------:R-:W-:Y:S02]  /*5970*/  SHF.R.U32.HI R3, RZ, 0x7, R4.reuse ;  /* 0x00000007ff037819 */ /* 0x100fe40000011604 */
[----:B------:R-:W-:Y:S02]  /*5980*/  SHF.R.U32.HI R7, RZ, 0x2, R4 ;  /* 0x00000002ff077819 */ /* 0x000fe40000011604 */
[----:B------:R-:W-:Y:S02]  /*5990*/  LOP3.LUT R18, R19, 0x6, R18, 0xf8, !PT ;  /* 0x0000000613127812 */ /* 0x000fe400078ef812 */
[----:B------:R-:W-:Y:S02]  /*59a0*/  LOP3.LUT R3, R3, 0x1, RZ, 0xc0, !PT ;  /* 0x0000000103037812 */ /* 0x000fe400078ec0ff */
[----:B------:R-:W-:-:S02]  /*59b0*/  LOP3.LUT R236, R4, 0x60, RZ, 0xc0, !PT ;  /* 0x0000006004ec7812 */ /* 0x000fc400078ec0ff */
[----:B------:R-:W-:Y:S01]  /*59c0*/  SHF.R.S32.HI R19, RZ, 0x1f, R18 ;  /* 0x0000001fff137819 */ /* 0x000fe20000011412 */
[----:B------:R-:W-:Y:S01]  /*59d0*/  IMAD.SHL.U32 R0, R3, 0x40, RZ ;  /* 0x0000004003007824 */ /* 0x000fe200078e00ff */
[----:B------:R-:W-:Y:S02]  /*59e0*/  LOP3.LUT R7, R7, 0x7, RZ, 0xc0, !PT ;  /* 0x0000000707077812 */ /* 0x000fe400078ec0ff */
[----:B------:R-:W-:Y:S01]  /*59f0*/  SHF.R.U32.HI R236, RZ, 0x1, R236 ;  /* 0x00000001ffec7819 */ /* 0x000fe200000116ec */
[----:B------:R-:W-:Y:S01]  /*5a00*/  IMAD.WIDE.U32 R8, R9, UR42, R18 ;  /* 0x0000002a09087c25 */ /* 0x000fe2000f8e0012 */
[--C-:B------:R-:W-:Y:S02]  /*5a10*/  LOP3.LUT R5, R0, 0x40, R7.reuse, 0xe2, !PT ;  /* 0x0000004000057812 */ /* 0x100fe400078ee207 */
[----:B------:R-:W-:Y:S01]  /*5a20*/  IADD3 R0, RZ, -R236, -R7 ;  /* 0x800000ecff007210 */ /* 0x000fe20007ffe807 */
[----:B------:R-:W-:Y:S01]  /*5a30*/  VIADD R9, R9, UR4 ;  /* 0x0000000409097c36 */ /* 0x000fe20008000000 */
[----:B------:R-:W-:Y:S01]  /*5a40*/  ULDC UR4, c[0x0][0x288] ;  /* 0x0000a20000047ab9 */ /* 0x000fe20000000800 */
[----:B------:R-:W-:Y:S01]  /*5a50*/  LOP3.LUT R236, R5, UR6, R236, 0xfe, !PT ;  /* 0x0000000605ec7c12 */ /* 0x000fe2000f8efeec */
[----:B------:R-:W-:Y:S01]  /*5a60*/  UISETP.GE.AND UP0, UPT, UR43, UR4, UPT ;  /* 0x000000042b00728c */ /* 0x000fe2000bf06270 */
[----:B------:R-:W-:-:S02]  /*5a70*/  IMAD R3, R3, -0x40, R0 ;  /* 0xffffffc003037824 */ /* 0x000fc400078e0200 */
[----:B------:R-:W-:Y:S01]  /*5a80*/  IMAD.U32 R0, RZ, RZ, UR8 ;  /* 0x00000008ff007e24 */ /* 0x000fe2000f8e00ff */
[----:B------:R-:W-:Y:S01]  /*5a90*/  UISETP.GE.OR UP0, UPT, UR44, UR8, UP0 ;  /* 0x000000082c00728c */ /* 0x000fe20008706670 */
[----:B------:R-:W-:Y:S01]  /*5aa0*/  IMAD.MOV.U32 R5, RZ, RZ, -0x2 ;  /* 0xfffffffeff057424 */ /* 0x000fe200078e00ff */
[----:B------:R-:W-:Y:S02]  /*5ab0*/  USEL UR8, URZ, 0x1, !UP1 ;  /* 0x000000013f087887 */ /* 0x000fe4000c800000 */
[----:B------:R-:W-:Y:S01]  /*5ac0*/  IADD3 R3, R0, -UR44, R3 ;  /* 0x8000002c00037c10 */ /* 0x000fe2000fffe003 */
[----:B------:R-:W-:Y:S01]  /*5ad0*/  UMOV UR44, 0xffffffff ;  /* 0xffffffff002c7882 */ /* 0x000fe20000000000 */
[----:B------:R-:W-:Y:S01]  /*5ae0*/  LOP3.LUT R0, R4, 0x3, RZ, 0xc0, !PT ;  /* 0x0000000304007812 */ /* 0x000fe200078ec0ff */
[----:B------:R-:W-:Y:S01]  /*5af0*/  ULOP3.LUT UR36, UR36, UR8, URZ, 0x3c, !UPT ;  /* 0x0000000824247292 */ /* 0x000fe2000f8e3c3f */
[----:B------:R-:W-:-:S03]  /*5b00*/  PLOP3.LUT P0, PT, PT, PT, UP0, 0x80, 0x0 ;  /* 0x000000000000781c */ /* 0x000fc60003f0f008 */
[----:B------:R-:W-:Y:S01]  /*5b10*/  IMAD R0, R0, R5, UR4 ;  /* 0x0000000400007e24 */ /* 0x000fe2000f8e0205 */
[----:B------:R-:W-:-:S03]  /*5b20*/  UIMAD.WIDE.U32 UR4, UR37, -0x55555555, URZ ;  /* 0xaaaaaaab250478a5 */ /* 0x000fc6000f8e003f */
[----:B------:R-:W-:Y:S01]  /*5b30*/  VIADD R0, R0, -UR43 ;  /* 0x8000002b00007c36 */ /* 0x000fe20008000000 */
[----:B------:R-:W-:-:S04]  /*5b40*/  USHF.R.U32.HI UR4, URZ, 0x1, UR5 ;  /* 0x000000013f047899 */ /* 0x000fc80008011605 */
[----:B------:R-:W-:Y:S02]  /*5b50*/  UIMAD UR37, UR4, -0x3, UR37 ;  /* 0xfffffffd042578a4 */ /* 0x000fe4000f8e0225 */
[----:B------:R-:W-:Y:S01]  /*5b60*/  @UP2 ULOP3.LUT UR36, UR36, 0x1, UR4, 0x78, !UPT ;  /* 0x0000000124242892 */ /* 0x000fe2000f8e7804 */
[----:B------:R-:W-:Y:S11]  /*5b70*/  @P0 BRA `(.L_x_32) ;  /* 0x000000dc00500947 */ /* 0x000ff60003800000 */
[----:B-----5:R-:W-:Y:S01]  /*5b80*/  FSETP.NEU.AND P1, PT, R16, RZ, PT ;  /* 0x000000ff1000720b */ /* 0x020fe20003f2d000 */
[----:B------:R-:W-:Y:S01]  /*5b90*/  ULDC.64 UR8, c[0x0][0x5c8] ;  /* 0x0001720000087ab9 */ /* 0x000fe20000000a00 */
[----:B------:R-:W-:Y:S01]  /*5ba0*/  ISETP.GT.AND P0, PT, R0, RZ, PT ;  /* 0x000000ff0000720c */ /* 0x000fe20003f04270 */
[----:B------:R-:W-:Y:S01]  /*5bb0*/  UIMAD UR4, UR7, UR8, URZ ;  /* 0x00000008070472a4 */ /* 0x000fe2000f8e023f */
[----:B------:R-:W-:Y:S01]  /*5bc0*/  IMAD.U32 R11, RZ, RZ, UR9 ;  /* 0x00000009ff0b7e24 */ /* 0x000fe2000f8e00ff */
[----:B------:R-:W-:Y:S01]  /*5bd0*/  BSSY B0, `(.L_x_32) ;  /* 0x0000dce000007945 */ /* 0x000fe20003800000 */
[----:B------:R-:W-:Y:S01]  /*5be0*/  IMAD.WIDE.U32 R8, R236, UR8, R8 ;  /* 0x00000008ec087c25 */ /* 0x000fe2000f8e0008 */
[----:B------:R-:W-:-:S03]  /*5bf0*/  ISETP.GT.AND P2, PT, R3, RZ, P0 ;  /* 0x000000ff0300720c */ /* 0x000fc60000744270 */
[----:B------:R-:W-:-:S04]  /*5c00*/  IMAD R11, R236, R11, UR4 ;  /* 0x00000004ec0b7e24 */ /* 0x000fc8000f8e020b */
[----:B------:R-:W-:Y:S01]  /*5c10*/  IMAD.IADD R11, R9, 0x1, R11 ;  /* 0x00000001090b7824 */ /* 0x000fe200078e020b */
[----:B------:R-:W-:Y:S06]  /*5c20*/  @!P1 BRA `(.L_x_33) ;  /* 0x0000009800e89947 */ /* 0x000fec0003800000 */
[----:B------:R-:W0:Y:S01]  /*5c30*/  LDC.64 R232, c[0x0][0x5b8] ;  /* 0x00016e00ffe87b82 */ /* 0x000e220000000a00 */
[----:B------:R-:W-:-:S07]  /*5c40*/  ULDC.64 UR4, c[0x0][0x5c0] ;  /* 0x0001700000047ab9 */ /* 0x000fce0000000a00 */
[----:B------:R-:W1:Y:S08]  /*5c50*/  LDC.64 R14, c[0x0][0x5b0] ;  /* 0x00016c00ff0e7b82 */ /* 0x000e700000000a00 */
[----:B------:R-:W2:Y:S01]  /*5c60*/  LDC.64 R12, c[0x0][0x5a8] ;  /* 0x00016a00ff0c7b82 */ /* 0x000ea20000000a00 */
[C---:B0-----:R-:W-:Y:S02]  /*5c70*/  IMAD R4, R232.reuse, UR10, RZ ;  /* 0x0000000ae8047c24 */ /* 0x041fe4000f8e02ff */
[----:B------:R-:W-:-:S04]  /*5c80*/  IMAD.WIDE.U32 R234, R232, UR42, R18 ;  /* 0x0000002ae8ea7c25 */ /* 0x000fc8000f8e0012 */
[----:B------:R-:W-:Y:S02]  /*5c90*/  IMAD R233, R233, UR42, R4 ;  /* 0x0000002ae9e97c24 */ /* 0x000fe4000f8e0204 */
[----:B-1----:R-:W-:Y:S02]  /*5ca0*/  IMAD R10, R14, UR7, RZ ;  /* 0x000000070e0a7c24 */ /* 0x002fe4000f8e02ff */
[----:B------:R-:W-:Y:S01]  /*5cb0*/  IMAD.IADD R21, R235, 0x1, R233 ;  /* 0x00000001eb157824 */ /* 0x000fe200078e02e9 */
[----:B------:R0:W-:Y:S01]  /*5cc0*/  STL [R1+0x48], R233 ;  /* 0x000048e901007387 */ /* 0x0001e20000100800 */
[----:B------:R-:W-:Y:S02]  /*5cd0*/  IMAD.MOV.U32 R20, RZ, RZ, R234 ;  /* 0x000000ffff147224 */ /* 0x000fe400078e00ea */
[C---:B------:R-:W-:Y:S02]  /*5ce0*/  IMAD R10, R236.reuse, R15, R10 ;  /* 0x0000000fec0a7224 */ /* 0x040fe400078e020a */
[----:B------:R-:W-:-:S04]  /*5cf0*/  IMAD.WIDE.U32 R4, R236, R14, R20 ;  /* 0x0000000eec047225 */ /* 0x000fc800078e0014 */
[----:B------:R-:W-:Y:S01]  /*5d00*/  IMAD.IADD R5, R5, 0x1, R10 ;  /* 0x0000000105057824 */ /* 0x000fe200078e020a */
[----:B--2---:R-:W-:-:S04]  /*5d10*/  LEA R6, P1, R4, R12, 0x1 ;  /* 0x0000000c04067211 */ /* 0x004fc800078208ff */
[----:B------:R-:W-:Y:S01]  /*5d20*/  LEA.HI.X R7, R4, R13, R5, 0x1, P1 ;  /* 0x0000000d04077211 */ /* 0x000fe200008f0c05 */
[----:B------:R-:W-:-:S04]  /*5d30*/  IMAD.MOV.U32 R5, RZ, RZ, R233 ;  /* 0x000000ffff057224 */ /* 0x000fc800078e00e9 */
[----:B0-----:R0:W2:Y:S04]  /*5d40*/  @P2 LDG.E.LTC128B.U16 R233, desc[UR48][R6.64] ;  /* 0x0000003006e92981 */ /* 0x0010a8000c1e1520 */
[----:B------:R-:W3:Y:S01]  /*5d50*/  LDL.LU R7, [R1] ;  /* 0x0000000001077983 */ /* 0x000ee20000300800 */
[----:B0-----:R-:W-:Y:S01]  /*5d60*/  LEA R6, P1, R8, UR4, 0x1 ;  /* 0x0000000408067c11 */ /* 0x001fe2000f8208ff */
[----:B------:R-:W-:Y:S01]  /*5d70*/  BSSY B1, `(.L_x_34) ;  /* 0x0000014000017945 */ /* 0x000fe20003800000 */
[----:B------:R-:W-:Y:S02]  /*5d80*/  ISETP.GT.AND P3, PT, R0, 0x1, PT ;  /* 0x000000010000780c */ /* 0x000fe40003f64270 */
[----:B----4-:R-:W-:-:S11]  /*5d90*/  LOP3.LUT R17, R17, 0xfffffffb, RZ, 0xc0, !PT ;  /* 0xfffffffb11117812 */ /* 0x010fd600078ec0ff */
[----:B------:R-:W-:Y:S01]  /*5da0*/  @P3 LOP3.LUT R17, R17, 0x4, RZ, 0xfc, !PT ;  /* 0x0000000411113812 */ /* 0x000fe200078efcff */
[----:B--2---:R-:W-:-:S04]  /*5db0*/  IMAD.U32 R4, R233, 0x10000, RZ ;  /* 0x00010000e9047824 */ /* 0x004fc800078e00ff */
[----:B------:R-:W-:-:S04]  /*5dc0*/  FMUL R4, R4, R16 ;  /* 0x0000001004047220 */ /* 0x000fc80000400000 */
[----:B---3--:R-:W-:Y:S01]  /*5dd0*/  FFMA R4, R7, R2, R4 ;  /* 0x0000000207047223 */ /* 0x008fe20000000004 */
[----:B------:R-:W-:Y:S01]  /*5de0*/  LEA.HI.X R7, R8, UR5, R11, 0x1, P1 ;  /* 0x0000000508077c11 */ /* 0x000fe200088f0c0b */
[----:B------:R-:W-:-:S03]  /*5df0*/  IMAD.MOV.U32 R11, RZ, RZ, R5 ;  /* 0x000000ffff0b7224 */ /* 0x000fc600078e0005 */
[----:B------:R-:W-:-:S05]  /*5e00*/  F2FP.BF16.F32.PACK_AB R4, RZ, R4 ;  /* 0x00000004ff04723e */ /* 0x000fca00000010ff */
[----:B------:R0:W-:Y:S02]  /*5e10*/  @P2 STG.E.U16 desc[UR48][R6.64], R4 ;  /* 0x0000000406002986 */ /* 0x0001e4000c101530 */
[----:B0-----:R-:W-:-:S04]  /*5e20*/  IMAD.WIDE.U32 R4, R236, R14, R18 ;  /* 0x0000000eec047225 */ /* 0x001fc800078e0012 */
[----:B------:R-:W-:Y:S02]  /*5e30*/  IMAD.IADD R5, R10, 0x1, R5 ;  /* 0x000000010a057824 */ /* 0x000fe400078e0205 */
[----:B------:R-:W-:-:S04]  /*5e40*/  IMAD.WIDE.U32 R8, R232, UR42, R4 ;  /* 0x0000002ae8087c25 */ /* 0x000fc8000f8e0004 */
[----:B------:R-:W-:Y:S01]  /*5e50*/  IMAD.IADD R5, R11, 0x1, R9 ;  /* 0x000000010b057824 */ /* 0x000fe200078e0209 */
[----:B------:R-:W-:-:S04]  /*5e60*/  LEA R4, P1, R8, R12, 0x1 ;  /* 0x0000000c08047211 */ /* 0x000fc800078208ff */
[----:B------:R-:W-:Y:S02]  /*5e70*/  LEA.HI.X R5, R8, R13, R5, 0x1, P1 ;  /* 0x0000000d08057211 */ /* 0x000fe400008f0c05 */
[----:B------:R-:W-:-:S13]  /*5e80*/  ISETP.GT.AND P1, PT, R3, RZ, P3 ;  /* 0x000000ff0300720c */ /* 0x000fda0001f24270 */
[----:B------:R-:W-:Y:S05]  /*5e90*/  @!P1 BRA `(.L_x_35) ;  /* 0x0000000000049947 */ /* 0x000fea0003800000 */
[----:B------:R0:W5:Y:S02]  /*5ea0*/  LDG.E.LTC128B.U16 R233, desc[UR48][R4.64+0x2] ;  /* 0x0000023004e97981 */ /* 0x000164000c1e1520 */
.L_x_35:
[----:B------:R-:W-:Y:S05]  /*5eb0*/  BSYNC B1 ;  /* 0x0000000000017941 */ /* 0x000fea0003800000 */
.L_x_34:
[----:B------:R-:W2:Y:S01]  /*5ec0*/  LDL.LU R9, [R1+0x4] ;  /* 0x0000040001097983 */ /* 0x000ea20000300800 */
[----:B-----5:R-:W-:-:S03]  /*5ed0*/  IMAD.U32 R8, R233, 0x10000, RZ ;  /* 0x00010000e9087824 */ /* 0x020fc600078e00ff */
[----:B------:R1:W-:Y:S01]  /*5ee0*/  STL [R1+0x54], R0 ;  /* 0x0000540001007387 */ /* 0x0003e20000100800 */
[----:B------:R-:W-:-:S03]  /*5ef0*/  FMUL R8, R8, R16 ;  /* 0x0000001008087220 */ /* 0x000fc60000400000 */
[----:B-1----:R-:W3:Y:S01]  /*5f00*/  LDL.LU R0, [R1+0x8] ;  /* 0x0000080001007983 */ /* 0x002ee20000300800 */
[----:B--2---:R-:W-:Y:S01]  /*5f10*/  FFMA R8, R9, R2, R8 ;  /* 0x0000000209087223 */ /* 0x004fe20000000008 */
[----:B------:R-:W-:-:S04]  /*5f20*/  SHF.L.U64.HI R9, R14, 0x3, R15 ;  /* 0x000000030e097819 */ /* 0x000fc8000001020f */
[----:B------:R-:W-:-:S05]  /*5f30*/  F2FP.BF16.F32.PACK_AB R8, RZ, R8 ;  /* 0x00000008ff08723e */ /* 0x000fca00000010ff */
[----:B------:R1:W-:Y:S01]  /*5f40*/  @P1 STG.E.U16 desc[UR48][R6.64+0x2], R8 ;  /* 0x0000020806001986 */ /* 0x0003e2000c101530 */
[----:B------:R-:W-:Y:S01]  /*5f50*/  ISETP.GT.AND P1, PT, R3, 0x8, P0 ;  /* 0x000000080300780c */ /* 0x000fe20000724270 */
[----:B-1----:R-:W-:-:S05]  /*5f60*/  IMAD.SHL.U32 R8, R14, 0x8, RZ ;  /* 0x000000080e087824 */ /* 0x002fca00078e00ff */
[----:B------:R1:W-:Y:S02]  /*5f70*/  STL.64 [R1], R8 ;  /* 0x0000000801007387 */ /* 0x0003e40000100a00 */
[----:B-1----:R-:W-:-:S04]  /*5f80*/  IMAD.WIDE.U32 R8, R236, R14, R8 ;  /* 0x0000000eec087225 */ /* 0x002fc800078e0008 */
[----:B------:R-:W-:Y:S01]  /*5f90*/  IMAD.IADD R237, R10, 0x1, R9 ;  /* 0x000000010aed7824 */ /* 0x000fe200078e0209 */
[----:B------:R-:W-:-:S05]  /*5fa0*/  IADD3 R9, P2, R234, R8, RZ ;  /* 0x00000008ea097210 */ /* 0x000fca0007f5e0ff */
[----:B------:R-:W-:Y:S01]  /*5fb0*/  IMAD.X R11, R237, 0x1, R21, P2 ;  /* 0x00000001ed0b7824 */ /* 0x000fe200010e0615 */
[----:B------:R-:W-:-:S04]  /*5fc0*/  LEA R10, P2, R9, R12, 0x1 ;  /* 0x0000000c090a7211 */ /* 0x000fc800078408ff */
[----:B------:R-:W-:Y:S02]  /*5fd0*/  LEA.HI.X R11, R9, R13, R11, 0x1, P2 ;  /* 0x0000000d090b7211 */ /* 0x000fe400010f0c0b */
[----:B------:R-:W2:Y:S04]  /*5fe0*/  LDL R9, [R1+0x48] ;  /* 0x0000480001097983 */ /* 0x000ea80000100800 */
[----:B------:R1:W4:Y:S02]  /*5ff0*/  @P1 LDG.E.LTC128B.U16 R233, desc[UR48][R10.64] ;  /* 0x000000300ae91981 */ /* 0x000324000c1e1520 */
[----:B-1----:R-:W-:-:S05]  /*6000*/  IADD3 R10, P2, R18, R8, RZ ;  /* 0x00000008120a7210 */ /* 0x002fca0007f5e0ff */
[----:B------:R-:W-:Y:S02]  /*6010*/  IMAD.X R11, R19, 0x1, R237, P2 ;  /* 0x00000001130b7824 */ /* 0x000fe400010e06ed */
[----:B------:R-:W-:-:S03]  /*6020*/  IMAD.WIDE.U32 R10, R232, UR42, R10 ;  /* 0x0000002ae80a7c25 */ /* 0x000fc6000f8e000a */
[----:B------:R-:W-:Y:S01]  /*6030*/  LEA R8, P2, R10, R12, 0x1 ;  /* 0x0000000c0a087211 */ /* 0x000fe200078408ff */
[----:B------:R-:W-:Y:S02]  /*6040*/  IMAD.U32 R237, RZ, RZ, UR9 ;  /* 0x00000009ffed7e24 */ /* 0x000fe4000f8e00ff */
[----:B--2---:R-:W-:-:S05]  /*6050*/  IMAD.IADD R9, R9, 0x1, R11 ;  /* 0x0000000109097824 */ /* 0x004fca00078e020b */
[----:B------:R-:W-:Y:S01]  /*6060*/  LEA.HI.X R9, R10, R13, R9, 0x1, P2 ;  /* 0x0000000d0a097211 */ /* 0x000fe200010f0c09 */
[----:B----4-:R-:W-:-:S04]  /*6070*/  IMAD.U32 R10, R233, 0x10000, RZ ;  /* 0x00010000e90a7824 */ /* 0x010fc800078e00ff */
[----:B------:R-:W-:-:S04]  /*6080*/  FMUL R10, R10, R16 ;  /* 0x000000100a0a7220 */ /* 0x000fc80000400000 */
[----:B---3--:R-:W-:Y:S01]  /*6090*/  FFMA R11, R0, R2, R10 ;  /* 0x00000002000b7223 */ /* 0x008fe2000000000a */
[----:B------:R-:W-:-:S04]  /*60a0*/  IMAD.U32 R0, RZ, RZ, UR8 ;  /* 0x00000008ff007e24 */ /* 0x000fc8000f8e00ff */
[----:B------:R-:W-:Y:S02]  /*60b0*/  F2FP.BF16.F32.PACK_AB R11, RZ, R11 ;  /* 0x0000000bff0b723e */ /* 0x000fe400000010ff */
[--C-:B------:R-:W-:Y:S02]  /*60c0*/  SHF.L.U64.HI R0, R0, 0x4, R237.reuse ;  /* 0x0000000400007819 */ /* 0x100fe400000102ed */
[----:B------:R-:W-:-:S03]  /*60d0*/  PRMT R237, R11, 0x7610, R237 ;  /* 0x000076100bed7816 */ /* 0x000fc600000000ed */
[----:B------:R1:W-:Y:S04]  /*60e0*/  STL [R1+0x4c], R0 ;  /* 0x00004c0001007387 */ /* 0x0003e80000100800 */
[----:B-1----:R1:W5:Y:S04]  /*60f0*/  LDL.LU R0, [R1+0x54] ;  /* 0x0000540001007983 */ /* 0x0023680000300800 */
[----:B------:R-:W2:Y:S01]  /*6100*/  LDL R11, [R1+0x4c] ;  /* 0x00004c00010b7983 */ /* 0x000ea20000100800 */
[----:B------:R-:W-:-:S04]  /*6110*/  IMAD.U32 R10, RZ, RZ, UR8 ;  /* 0x00000008ff0a7e24 */ /* 0x000fc8000f8e00ff */
[----:B------:R-:W-:-:S05]  /*6120*/  IMAD.SHL.U32 R10, R10, 0x10, RZ ;  /* 0x000000100a0a7824 */ /* 0x000fca00078e00ff */
[----:B------:R-:W-:Y:S02]  /*6130*/  IADD3 R10, P2, R10, R6, RZ ;  /* 0x000000060a0a7210 */ /* 0x000fe40007f5e0ff */
[----:B------:R-:W-:Y:S01]  /*6140*/  ISETP.GT.AND P3, PT, R3, 0x8, P3 ;  /* 0x000000080300780c */ /* 0x000fe20001f64270 */
[----:B------:R-:W-:Y:S02]  /*6150*/  BSSY B1, `(.L_x_36) ;  /* 0x0000005000017945 */ /* 0x000fe40003800000 */
[----:B--2---:R-:W-:-:S05]  /*6160*/  IMAD.X R11, R11, 0x1, R7, P2 ;  /* 0x000000010b0b7824 */ /* 0x004fca00010e0607 */
[----:B------:R1:W-:Y:S05]  /*6170*/  @P1 STG.E.U16 desc[UR48][R10.64], R237 ;  /* 0x000000ed0a001986 */ /* 0x0003ea000c101530 */
[----:B------:R-:W-:Y:S05]  /*6180*/  @!P3 BRA `(.L_x_37) ;  /* 0x000000000004b947 */ /* 0x000fea0003800000 */
[----:B------:R2:W5:Y:S02]  /*6190*/  LDG.E.LTC128B.U16 R233, desc[UR48][R8.64+0x2] ;  /* 0x0000023008e97981 */ /* 0x000564000c1e1520 */
.L_x_37:
[----:B------:R-:W-:Y:S05]  /*61a0*/  BSYNC B1 ;  /* 0x0000000000017941 */ /* 0x000fea0003800000 */
.L_x_36:
[----:B------:R0:W-:Y:S04]  /*61b0*/  STL [R1+0x54], R4 ;  /* 0x0000540401007387 */ /* 0x0001e80000100800 */
[----:B0-----:R-:W3:Y:S01]  /*61c0*/  LDL.LU R4, [R1+0xc] ;  /* 0x00000c0001047983 */ /* 0x001ee20000300800 */
[----:B-1---5:R-:W-:-:S04]  /*61d0*/  IMAD.U32 R237, R233, 0x10000, RZ ;  /* 0x00010000e9ed7824 */ /* 0x022fc800078e00ff */
[----:B------:R-:W-:Y:S01]  /*61e0*/  FMUL R237, R237, R16 ;  /* 0x00000010eded7220 */ /* 0x000fe20000400000 */
[----:B------:R-:W-:-:S04]  /*61f0*/  ISETP.GT.AND P4, PT, R0, 0x8, PT ;  /* 0x000000080000780c */ /* 0x000fc80003f84270 */
[----:B------:R-:W-:Y:S01]  /*6200*/  ISETP.GT.AND P1, PT, R3, RZ, P4 ;  /* 0x000000ff0300720c */ /* 0x000fe20002724270 */
[----:B---3--:R-:W-:Y:S02]  /*6210*/  FFMA R237, R4, R2, R237 ;  /* 0x0000000204ed7223 */ /* 0x008fe400000000ed */
[----:B------:R0:W5:Y:S01]  /*6220*/  LDL.LU R4, [R1+0x54] ;  /* 0x0000540001047983 */ /* 0x0001620000300800 */
[----:B------:R-:W-:Y:S01]  /*6230*/  LOP3.LUT R17, R17, 0xfffffffd, RZ, 0xc0, !PT ;  /* 0xfffffffd11117812 */ /* 0x000fe200078ec0ff */
[----:B------:R-:W-:Y:S01]  /*6240*/  BSSY B1, `(.L_x_38) ;  /* 0x0000006000017945 */ /* 0x000fe20003800000 */
[----:B------:R-:W-:-:S03]  /*6250*/  F2FP.BF16.F32.PACK_AB R237, RZ, R237 ;  /* 0x000000edffed723e */ /* 0x000fc600000010ff */
[----:B------:R-:W-:Y:S02]  /*6260*/  @P4 LOP3.LUT R17, R17, 0x2, RZ, 0xfc, !PT ;  /* 0x0000000211114812 */ /* 0x000fe400078efcff */
[----:B------:R0:W-:Y:S02]  /*6270*/  @P3 STG.E.U16 desc[UR48][R10.64+0x2], R237 ;  /* 0x000002ed0a003986 */ /* 0x0001e4000c101530 */
[----:B------:R-:W-:Y:S05]  /*6280*/  @!P1 BRA `(.L_x_39) ;  /* 0x0000000000049947 */ /* 0x000fea0003800000 */
[----:B-----5:R1:W5:Y:S02]  /*6290*/  LDG.E.LTC128B.U16 R233, desc[UR48][R4.64+0x10] ;  /* 0x0000103004e97981 */ /* 0x020364000c1e1520 */
.L_x_39:
[----:B------:R-:W-:Y:S05]  /*62a0*/  BSYNC B1 ;  /* 0x0000000000017941 */ /* 0x000fea0003800000 */
.L_x_38:
[----:B-----5:R1:W-:Y:S04]  /*62b0*/  STL [R1+0x54], R4 ;  /* 0x0000540401007387 */ /* 0x0203e80000100800 */
[----:B-1----:R-:W3:Y:S01]  /*62c0*/  LDL.LU R4, [R1+0x10] ;  /* 0x0000100001047983 */ /* 0x002ee20000300800 */
[----:B0-----:R-:W-:-:S04]  /*62d0*/  IMAD.U32 R237, R233, 0x10000, RZ ;  /* 0x00010000e9ed7824 */ /* 0x001fc800078e00ff */
        /* <DEDUP_REMOVED lines=12> */
.L_x_41:
[----:B------:R-:W-:Y:S05]  /*63a0*/  BSYNC B1 ;  /* 0x0000000000017941 */ /* 0x000fea0003800000 */
.L_x_40:
[----:B------:R3:W-:Y:S04]  /*63b0*/  STL [R1+0x54], R0 ;  /* 0x0000540001007387 */ /* 0x0007e80000100800 */
[----:B---3--:R-:W3:Y:S01]  /*63c0*/  LDL.LU R0, [R1+0x14] ;  /* 0x0000140001007983 */ /* 0x008ee20000300800 */
[----:B0----5:R-:W-:-:S04]  /*63d0*/  IMAD.U32 R237, R233, 0x10000, RZ ;  /* 0x00010000e9ed7824 */ /* 0x021fc800078e00ff */
[----:B------:R-:W-:Y:S01]  /*63e0*/  FMUL R237, R237, R16 ;  /* 0x00000010eded7220 */ /* 0x000fe20000400000 */
[----:B------:R-:W-:-:S03]  /*63f0*/  ISETP.GT.AND P3, PT, R3, 0x8, P4 ;  /* 0x000000080300780c */ /* 0x000fc60002764270 */
[----:B---3--:R-:W-:Y:S02]  /*6400*/  FFMA R237, R0, R2, R237 ;  /* 0x0000000200ed7223 */ /* 0x008fe400000000ed */
[----:B------:R0:W5:Y:S01]  /*6410*/  LDL.LU R0, [R1+0x54] ;  /* 0x0000540001007983 */ /* 0x0001620000300800 */
[----:B------:R-:W-:Y:S02]  /*6420*/  BSSY B1, `(.L_x_42) ;  /* 0x0000005000017945 */ /* 0x000fe40003800000 */
[----:B------:R-:W-:-:S05]  /*6430*/  F2FP.BF16.F32.PACK_AB R237, RZ, R237 ;  /* 0x000000edffed723e */ /* 0x000fca00000010ff */
[----:B------:R0:W-:Y:S01]  /*6440*/  @P2 STG.E.U16 desc[UR48][R6.64+0x12], R237 ;  /* 0x000012ed06002986 */ /* 0x0001e2000c101530 */
[----:B------:R-:W-:Y:S05]  /*6450*/  @!P3 BRA `(.L_x_43) ;  /* 0x000000000004b947 */ /* 0x000fea0003800000 */
[----:B------:R3:W5:Y:S02]  /*6460*/  LDG.E.LTC128B.U16 R233, desc[UR48][R8.64+0x10] ;  /* 0x0000103008e97981 */ /* 0x000764000c1e1520 */
.L_x_43:
[----:B------:R-:W-:Y:S05]  /*6470*/  BSYNC B1 ;  /* 0x0000000000017941 */ /* 0x000fea0003800000 */
.L_x_42:
[----:B-----5:R4:W-:Y:S04]  /*6480*/  STL [R1+0x54], R0 ;  /* 0x0000540001007387 */ /* 0x0209e80000100800 */
[----:B----4-:R-:W4:Y:S01]  /*6490*/  LDL.LU R0, [R1+0x18] ;  /* 0x0000180001007983 */ /* 0x010f220000300800 */
[----:B0-----:R-:W-:-:S04]  /*64a0*/  IMAD.U32 R237, R233, 0x10000, RZ ;  /* 0x00010000e9ed7824 */ /* 0x001fc800078e00ff */
[----:B------:R-:W-:Y:S01]  /*64b0*/  FMUL R237, R237, R16 ;  /* 0x00000010eded7220 */ /* 0x000fe20000400000 */
[----:B------:R-:W-:-:S03]  /*64c0*/  ISETP.GT.AND P1, PT, R3, 0x8, P6 ;  /* 0x000000080300780c */ /* 0x000fc60003724270 */
[----:B----4-:R-:W-:Y:S02]  /*64d0*/  FFMA R237, R0, R2, R237 ;  /* 0x0000000200ed7223 */ /* 0x010fe400000000ed */
[----:B------:R0:W5:Y:S01]  /*64e0*/  LDL.LU R0, [R1+0x54] ;  /* 0x0000540001007983 */ /* 0x0001620000300800 */
[----:B------:R-:W-:Y:S02]  /*64f0*/  BSSY B1, `(.L_x_44) ;  /* 0x0000005000017945 */ /* 0x000fe40003800000 */
[----:B------:R-:W-:-:S05]  /*6500*/  F2FP.BF16.F32.PACK_AB R237, RZ, R237 ;  /* 0x000000edffed723e */ /* 0x000fca00000010ff */
[----:B------:R0:W-:Y:S01]  /*6510*/  @P3 STG.E.U16 desc[UR48][R10.64+0x10], R237 ;  /* 0x000010ed0a003986 */ /* 0x0001e2000c101530 */
[----:B------:R-:W-:Y:S05]  /*6520*/  @!P1 BRA `(.L_x_45) ;  /* 0x0000000000049947 */ /* 0x000fea0003800000 */
[----:B------:R4:W5:Y:S02]  /*6530*/  LDG.E.LTC128B.U16 R233, desc[UR48][R8.64+0x12] ;  /* 0x0000123008e97981 */ /* 0x000964000c1e1520 */
.L_x_45:
[----:B------:R-:W-:Y:S05]  /*6540*/  BSYNC B1 ;  /* 0x0000000000017941 */ /* 0x000fea0003800000 */
.L_x_44:
[----:B------:R1:W-:Y:S04]  /*6550*/  STL [R1+0x54], R4 ;  /* 0x0000540401007387 */ /* 0x0003e80000100800 */
[----:B-1----:R-:W2:Y:S01]  /*6560*/  LDL.LU R4, [R1+0x1c] ;  /* 0x00001c0001047983 */ /* 0x002ea20000300800 */
[----:B0----5:R-:W-:-:S04]  /*6570*/  IMAD.U32 R237, R233, 0x10000, RZ ;  /* 0x00010000e9ed7824 */ /* 0x021fc800078e00ff */
[----:B------:R-:W-:Y:S01]  /*6580*/  FMUL R237, R237, R16 ;  /* 0x00000010eded7220 */ /* 0x000fe20000400000 */
[----:B------:R-:W-:-:S04]  /*6590*/  ISETP.GT.AND P4, PT, R0, 0x10, PT ;  /* 0x000000100000780c */ /* 0x000fc80003f84270 */
[----:B------:R-:W-:Y:S01]  /*65a0*/  ISETP.GT.AND P2, PT, R3, RZ, P4 ;  /* 0x000000ff0300720c */ /* 0x000fe20002744270 */
[----:B--2---:R-:W-:Y:S02]  /*65b0*/  FFMA R237, R4, R2, R237 ;  /* 0x0000000204ed7223 */ /* 0x004fe400000000ed */
[----:B------:R0:W5:Y:S01]  /*65c0*/  LDL.LU R4, [R1+0x54] ;  /* 0x0000540001047983 */ /* 0x0001620000300800 */
[----:B------:R-:W-:Y:S02]  /*65d0*/  BSSY B1, `(.L_x_46) ;  /* 0x0000005000017945 */ /* 0x000fe40003800000 */
[----:B------:R-:W-:-:S05]  /*65e0*/  F2FP.BF16.F32.PACK_AB R237, RZ, R237 ;  /* 0x000000edffed723e */ /* 0x000fca00000010ff */
[----:B------:R0:W-:Y:S02]  /*65f0*/  @P1 STG.E.U16 desc[UR48][R10.64+0x12], R237 ;  /* 0x000012ed0a001986 */ /* 0x0001e4000c101530 */
[----:B------:R-:W-:Y:S05]  /*6600*/  @!P2 BRA `(.L_x_47) ;  /* 0x000000000004a947 */ /* 0x000fea0003800000 */
[----:B-----5:R1:W5:Y:S02]  /*6610*/  LDG.E.LTC128B.U16 R233, desc[UR48][R4.64+0x20] ;  /* 0x0000203004e97981 */ /* 0x020364000c1e1520 */
.L_x_47:
[----:B------:R-:W-:Y:S05]  /*6620*/  BSYNC B1 ;  /* 0x0000000000017941 */ /* 0x000fea0003800000 */
.L_x_46:
[----:B-----5:R1:W-:Y:S04]  /*6630*/  STL [R1+0x54], R4 ;  /* 0x0000540401007387 */ /* 0x0203e80000100800 */
[----:B-1----:R-:W2:Y:S01]  /*6640*/  LDL.LU R4, [R1+0x20] ;  /* 0x0000200001047983 */ /* 0x002ea20000300800 */
[----:B0-----:R-:W-:-:S04]  /*6650*/  IMAD.U32 R237, R233, 0x10000, RZ ;  /* 0x00010000e9ed7824 */ /* 0x001fc800078e00ff */
        /* <DEDUP_REMOVED lines=10> */
.L_x_49:
[----:B------:R-:W-:Y:S05]  /*6700*/  BSYNC B1 ;  /* 0x0000000000017941 */ /* 0x000fea0003800000 */
.L_x_48:
[----:B------:R2:W-:Y:S04]  /*6710*/  STL [R1+0x54], R0 ;  /* 0x0000540001007387 */ /* 0x0005e80000100800 */
[----:B--2---:R-:W2:Y:S01]  /*6720*/  LDL.LU R0, [R1+0x24] ;  /* 0x0000240001007983 */ /* 0x004ea20000300800 */
[----:B0----5:R-:W-:-:S04]  /*6730*/  IMAD.U32 R237, R233, 0x10000, RZ ;  /* 0x00010000e9ed7824 */ /* 0x021fc800078e00ff */
[----:B------:R-:W-:Y:S01]  /*6740*/  FMUL R237, R237, R16 ;  /* 0x00000010eded7220 */ /* 0x000fe20000400000 */
[----:B------:R-:W-:Y:S03]  /*6750*/  BSSY B1, `(.L_x_50) ;  /* 0x0000008000017945 */ /* 0x000fe60003800000 */
[----:B--2---:R-:W-:Y:S02]  /*6760*/  FFMA R237, R0, R2, R237 ;  /* 0x0000000200ed7223 */ /* 0x004fe400000000ed */
[----:B------:R0:W5:Y:S03]  /*6770*/  LDL.LU R0, [R1+0x54] ;  /* 0x0000540001007983 */ /* 0x0001660000300800 */
[----:B------:R-:W-:-:S05]  /*6780*/  F2FP.BF16.F32.PACK_AB R237, RZ, R237 ;  /* 0x000000edffed723e */ /* 0x000fca00000010ff */
[----:B------:R0:W-:Y:S01]  /*6790*/  @P1 STG.E.U16 desc[UR48][R6.64+0x22], R237 ;  /* 0x000022ed06001986 */ /* 0x0001e2000c101530 */
[----:B------:R-:W-:-:S13]  /*67a0*/  ISETP.GT.AND P1, PT, R3, 0x8, P4 ;  /* 0x000000080300780c */ /* 0x000fda0002724270 */
[----:B0-----:R-:W-:Y:S05]  /*67b0*/  @!P1 BRA `(.L_x_51) ;  /* 0x0000000000049947 */ /* 0x001fea0003800000 */
[----:B------:R0:W5:Y:S02]  /*67c0*/  LDG.E.LTC128B.U16 R233, desc[UR48][R8.64+0x20] ;  /* 0x0000203008e97981 */ /* 0x000164000c1e1520 */
.L_x_51:
[----:B------:R-:W-:Y:S05]  /*67d0*/  BSYNC B1 ;  /* 0x0000000000017941 */ /* 0x000fea0003800000 */
.L_x_50:
[----:B-----5:R2:W-:Y:S04]  /*67e0*/  STL [R1+0x54], R0 ;  /* 0x0000540001007387 */ /* 0x0205e80000100800 */
[----:B--2---:R-:W2:Y:S01]  /*67f0*/  LDL.LU R0, [R1+0x28] ;  /* 0x0000280001007983 */ /* 0x004ea20000300800 */
[----:B------:R-:W-:-:S04]  /*6800*/  IMAD.U32 R237, R233, 0x10000, RZ ;  /* 0x00010000e9ed7824 */ /* 0x000fc800078e00ff */
[----:B------:R-:W-:Y:S01]  /*6810*/  FMUL R237, R237, R16 ;  /* 0x00000010eded7220 */ /* 0x000fe20000400000 */
[----:B------:R-:W-:Y:S03]  /*6820*/  BSSY B1, `(.L_x_52) ;  /* 0x000000a000017945 */ /* 0x000fe60003800000 */
[----:B--2---:R-:W-:Y:S02]  /*6830*/  FFMA R237, R0, R2, R237 ;  /* 0x0000000200ed7223 */ /* 0x004fe400000000ed */
[----:B------:R2:W5:Y:S03]  /*6840*/  LDL.LU R0, [R1+0x54] ;  /* 0x0000540001007983 */ /* 0x0005660000300800 */
[----:B------:R-:W-:Y:S01]  /*6850*/  F2FP.BF16.F32.PACK_AB R237, RZ, R237 ;  /* 0x000000edffed723e */ /* 0x000fe200000010ff */
[----:B------:R2:W-:Y:S04]  /*6860*/  STL.S16 [R1+0x10], R233 ;  /* 0x000010e901007387 */ /* 0x0005e80000100600 */
[----:B------:R2:W-:Y:S01]  /*6870*/  @P1 STG.E.U16 desc[UR48][R10.64+0x20], R237 ;  /* 0x000020ed0a001986 */ /* 0x0005e2000c101530 */
[----:B------:R-:W-:-:S13]  /*6880*/  ISETP.GT.AND P1, PT, R3, 0x8, P3 ;  /* 0x000000080300780c */ /* 0x000fda0001f24270 */
[----:B--2---:R-:W-:Y:S05]  /*6890*/  @!P1 BRA `(.L_x_53) ;  /* 0x0000000000089947 */ /* 0x004fea0003800000 */
[----:B------:R-:W2:Y:S04]  /*68a0*/  LDG.E.LTC128B.U16 R233, desc[UR48][R8.64+0x22] ;  /* 0x0000223008e97981 */ /* 0x000ea8000c1e1520 */
[----:B--2---:R2:W-:Y:S02]  /*68b0*/  STL [R1+0x10], R233 ;  /* 0x000010e901007387 */ /* 0x0045e40000100800 */
.L_x_53:
[----:B------:R-:W-:Y:S05]  /*68c0*/  BSYNC B1 ;  /* 0x0000000000017941 */ /* 0x000fea0003800000 */
.L_x_52:
[----:B--2---:R-:W2:Y:S04]  /*68d0*/  LDL R233, [R1+0x10] ;  /* 0x0000100001e97983 */ /* 0x004ea80000100800 */
[----:B------:R-:W3:Y:S04]  /*68e0*/  LDL.LU R235, [R1+0x2c] ;  /* 0x00002c0001eb7983 */ /* 0x000ee80000300800 */
[----:B------:R0:W-:Y:S04]  /*68f0*/  STL.64 [R1+0x70], R22 ;  /* 0x0000701601007387 */ /* 0x0001e80000100a00 */
[----:B0-----:R-:W4:Y:S04]  /*6900*/  LDL.LU.64 R22, [R1] ;  /* 0x0000000001167983 */ /* 0x001f280000300a00 */
[----:B------:R-:W-:Y:S04]  /*6910*/  STL.64 [R1+0x68], R8 ;  /* 0x0000680801007387 */ /* 0x000fe80000100a00 */
[----:B------:R-:W-:Y:S04]  /*6920*/  STL [R1+0x60], R5 ;  /* 0x0000600501007387 */ /* 0x000fe80000100800 */
[----:B------:R-:W-:Y:S04]  /*6930*/  STL.64 [R1+0x58], R6 ;  /* 0x0000580601007387 */ /* 0x000fe80000100a00 */
[----:B------:R1:W-:Y:S04]  /*6940*/  STL [R1+0x54], R4 ;  /* 0x0000540401007387 */ /* 0x0003e80000100800 */
[----:B-1----:R-:W4:Y:S01]  /*6950*/  LDL.LU R4, [R1+0x48] ;  /* 0x0000480001047983 */ /* 0x002f220000300800 */
[----:B--2---:R-:W-:-:S04]  /*6960*/  IMAD.U32 R233, R233, 0x10000, RZ ;  /* 0x00010000e9e97824 */ /* 0x004fc800078e00ff */
[----:B------:R-:W-:-:S04]  /*6970*/  FMUL R233, R233, R16 ;  /* 0x00000010e9e97220 */ /* 0x000fc80000400000 */
[----:B---3--:R-:W-:-:S05]  /*6980*/  FFMA R233, R235, R2, R233 ;  /* 0x00000002ebe97223 */ /* 0x008fca00000000e9 */
[----:B------:R-:W-:-:S05]  /*6990*/  F2FP.BF16.F32.PACK_AB R233, RZ, R233 ;  /* 0x000000e9ffe9723e */ /* 0x000fca00000010ff */
[----:B------:R0:W-:Y:S02]  /*69a0*/  @P1 STG.E.U16 desc[UR48][R10.64+0x22], R233 ;  /* 0x000022e90a001986 */ /* 0x0001e4000c101530 */
[----:B0-----:R-:W-:-:S05]  /*69b0*/  IADD3 R233, P1, R236, 0x80, RZ ;  /* 0x00000080ece97810 */ /* 0x001fca0007f3e0ff */
[----:B------:R-:W-:Y:S02]  /*69c0*/  IMAD.X R235, RZ, RZ, UR7, P1 ;  /* 0x00000007ffeb7e24 */ /* 0x000fe400088e06ff */
[----:B------:R-:W-:-:S04]  /*69d0*/  IMAD.WIDE.U32 R236, R233, R14, R18 ;  /* 0x0000000ee9ec7225 */ /* 0x000fc800078e0012 */
[-C--:B------:R-:W-:Y:S02]  /*69e0*/  IMAD R235, R235, R14.reuse, RZ ;  /* 0x0000000eebeb7224 */ /* 0x080fe400078e02ff */
[----:B----4-:R-:W-:-:S04]  /*69f0*/  IMAD.WIDE.U32 R6, R233, R14, R22 ;  /* 0x0000000ee9067225 */ /* 0x010fc800078e0016 */
[C---:B------:R-:W-:Y:S02]  /*6a00*/  IMAD R5, R233.reuse, R15, R235 ;  /* 0x0000000fe9057224 */ /* 0x040fe400078e02eb */
[----:B------:R-:W-:-:S04]  /*6a10*/  IMAD.WIDE.U32 R22, R233, R14, R20 ;  /* 0x0000000ee9167225 */ /* 0x000fc800078e0014 */
[----:B------:R-:W-:Y:S01]  /*6a20*/  IMAD.IADD R15, R5, 0x1, R237 ;  /* 0x00000001050f7824 */ /* 0x000fe200078e02ed */
[----:B------:R-:W-:Y:S01]  /*6a30*/  LEA R8, P1, R22, R12, 0x1 ;  /* 0x0000000c16087211 */ /* 0x000fe200078208ff */
[----:B------:R-:W-:-:S04]  /*6a40*/  IMAD.MOV.U32 R14, RZ, RZ, R236 ;  /* 0x000000ffff0e7224 */ /* 0x000fc800078e00ec */
[----:B------:R-:W-:-:S04]  /*6a50*/  IMAD.WIDE.U32 R236, R232, UR42, R14 ;  /* 0x0000002ae8ec7c25 */ /* 0x000fc8000f8e000e */
[----:B------:R-:W-:Y:S02]  /*6a60*/  IMAD.IADD R14, R23, 0x1, R5 ;  /* 0x00000001170e7824 */ /* 0x000fe400078e0205 */
[----:B------:R-:W-:-:S03]  /*6a70*/  IMAD.IADD R15, R4, 0x1, R237 ;  /* 0x00000001040f7824 */ /* 0x000fc600078e02ed */
[-C--:B------:R-:W-:Y:S02]  /*6a80*/  LEA.HI.X R9, R22, R13.reuse, R14, 0x1, P1 ;  /* 0x0000000d16097211 */ /* 0x080fe400008f0c0e */
[C---:B------:R-:W-:Y:S01]  /*6a90*/  LEA R14, P1, R236.reuse, R12, 0x1 ;  /* 0x0000000cec0e7211 */ /* 0x040fe200078208ff */
[----:B------:R-:W-:Y:S01]  /*6aa0*/  IMAD.IADD R20, R5, 0x1, R7 ;  /* 0x0000000105147824 */ /* 0x000fe200078e0207 */
[----:B------:R0:W5:Y:S02]  /*6ab0*/  LDL.LU.64 R22, [R1+0x70] ;  /* 0x0000700001167983 */ /* 0x0001640000300a00 */
[----:B------:R-:W-:Y:S02]  /*6ac0*/  LEA.HI.X R15, R236, R13, R15, 0x1, P1 ;  /* 0x0000000dec0f7211 */ /* 0x000fe400008f0c0f */
[-C--:B------:R-:W-:Y:S01]  /*6ad0*/  IADD3 R235, P1, R234, R6.reuse, RZ ;  /* 0x00000006eaeb7210 */ /* 0x080fe20007f3e0ff */
[----:B------:R1:W-:Y:S04]  /*6ae0*/  STL.64 [R1+0x8], R8 ;  /* 0x0000080801007387 */ /* 0x0003e80000100a00 */
[----:B------:R-:W-:Y:S01]  /*6af0*/  IMAD.X R21, R20, 0x1, R21, P1 ;  /* 0x0000000114157824 */ /* 0x000fe200008e0615 */
[----:B------:R-:W-:-:S05]  /*6b00*/  IADD3 R18, P1, R18, R6, RZ ;  /* 0x0000000612127210 */ /* 0x000fca0007f3e0ff */
[----:B------:R-:W-:Y:S01]  /*6b10*/  IMAD.X R19, R19, 0x1, R20, P1 ;  /* 0x0000000113137824 */ /* 0x000fe200008e0614 */
[----:B-1----:R0:W5:Y:S01]  /*6b20*/  LDL.LU.64 R8, [R1+0x68] ;  /* 0x0000680001087983 */ /* 0x0021620000300a00 */
[----:B------:R-:W-:-:S03]  /*6b30*/  IMAD.WIDE.U32 R232, R232, UR42, R18 ;  /* 0x0000002ae8e87c25 */ /* 0x000fc6000f8e0012 */
[----:B------:R0:W5:Y:S04]  /*6b40*/  LDL.LU R5, [R1+0x60] ;  /* 0x0000600001057983 */ /* 0x0001680000300800 */
[----:B------:R0:W5:Y:S01]  /*6b50*/  LDL.LU.64 R6, [R1+0x58] ;  /* 0x0000580001067983 */ /* 0x0001620000300a00 */
[----:B------:R-:W-:-:S03]  /*6b60*/  IMAD.IADD R18, R4, 0x1, R233 ;  /* 0x0000000104127824 */ /* 0x000fc600078e02e9 */
[----:B------:R-:W2:Y:S01]  /*6b70*/  LDL.LU R20, [R1+0x10] ;  /* 0x0000100001147983 */ /* 0x000ea20000300800 */
[----:B------:R-:W-:-:S03]  /*6b80*/  LEA R234, P1, R235, R12, 0x1 ;  /* 0x0000000cebea7211 */ /* 0x000fc600078208ff */
[----:B------:R0:W5:Y:S01]  /*6b90*/  LDL.LU R4, [R1+0x54] ;  /* 0x0000540001047983 */ /* 0x0001620000300800 */
[-C--:B------:R-:W-:Y:S02]  /*6ba0*/  LEA.HI.X R235, R235, R13.reuse, R21, 0x1, P1 ;  /* 0x0000000debeb7211 */ /* 0x080fe400008f0c15 */
[----:B------:R-:W-:Y:S02]  /*6bb0*/  LEA R12, P1, R232, R12, 0x1 ;  /* 0x0000000ce80c7211 */ /* 0x000fe400078208ff */
[----:B-----5:R-:W-:Y:S02]  /*6bc0*/  ISETP.GT.AND P2, PT, R0, 0x18, PT ;  /* 0x000000180000780c */ /* 0x020fe40003f44270 */
[--C-:B------:R-:W-:Y:S02]  /*6bd0*/  LEA.HI.X R13, R232, R13, R18.reuse, 0x1, P1 ;  /* 0x0000000de80d7211 */ /* 0x100fe400008f0c12 */
[----:B------:R-:W-:Y:S01]  /*6be0*/  ISETP.GT.AND P1, PT, R3, RZ, P2 ;  /* 0x000000ff0300720c */ /* 0x000fe20001724270 */
[----:B------:R-:W-:Y:S01]  /*6bf0*/  BSSY B1, `(.L_x_54) ;  /* 0x0000004000017945 */ /* 0x000fe20003800000 */
[----:B--2---:R-:W-:-:S11]  /*6c00*/  PRMT R18, R20, 0x7610, R18 ;  /* 0x0000761014127816 */ /* 0x004fd60000000012 */
[----:B0-----:R-:W-:Y:S05]  /*6c10*/  @!P1 BRA `(.L_x_55) ;  /* 0x0000000000049947 */ /* 0x001fea0003800000 */
[----:B------:R0:W5:Y:S02]  /*6c20*/  LDG.E.LTC128B.U16 R18, desc[UR48][R4.64+0x30] ;  /* 0x0000303004127981 */ /* 0x000164000c1e1520 */
.L_x_55:
[----:B------:R-:W-:Y:S05]  /*6c30*/  BSYNC B1 ;  /* 0x0000000000017941 */ /* 0x000fea0003800000 */
.L_x_54:
[----:B------:R-:W2:Y:S01]  /*6c40*/  LDL.LU R20, [R1+0x30] ;  /* 0x0000300001147983 */ /* 0x000ea20000300800 */
[----:B-----5:R-:W-:Y:S01]  /*6c50*/  IMAD.U32 R19, R18, 0x10000, RZ ;  /* 0x0001000012137824 */ /* 0x020fe200078e00ff */
[----:B------:R-:W-:Y:S03]  /*6c60*/  BSSY B1, `(.L_x_56) ;  /* 0x0000009000017945 */ /* 0x000fe60003800000 */
[----:B------:R-:W-:-:S04]  /*6c70*/  FMUL R19, R19, R16 ;  /* 0x0000001013137220 */ /* 0x000fc80000400000 */
[----:B--2---:R-:W-:-:S05]  /*6c80*/  FFMA R19, R20, R2, R19 ;  /* 0x0000000214137223 */ /* 0x004fca0000000013 */
[----:B------:R-:W-:-:S05]  /*6c90*/  F2FP.BF16.F32.PACK_AB R19, RZ, R19 ;  /* 0x00000013ff13723e */ /* 0x000fca00000010ff */
[----:B------:R1:W-:Y:S01]  /*6ca0*/  @P1 STG.E.U16 desc[UR48][R6.64+0x30], R19 ;  /* 0x0000301306001986 */ /* 0x0003e2000c101530 */
[----:B------:R-:W-:-:S04]  /*6cb0*/  ISETP.GT.AND P1, PT, R0, 0x19, PT ;  /* 0x000000190000780c */ /* 0x000fc80003f24270 */
[----:B------:R-:W-:-:S13]  /*6cc0*/  ISETP.GT.AND P5, PT, R3, RZ, P1 ;  /* 0x000000ff0300720c */ /* 0x000fda0000fa4270 */
[----:B-1----:R-:W-:Y:S05]  /*6cd0*/  @!P5 BRA `(.L_x_57) ;  /* 0x000000000004d947 */ /* 0x002fea0003800000 */
[----:B------:R1:W5:Y:S02]  /*6ce0*/  LDG.E.LTC128B.U16 R18, desc[UR48][R4.64+0x32] ;  /* 0x0000323004127981 */ /* 0x000364000c1e1520 */
.L_x_57:
[----:B------:R-:W-:Y:S05]  /*6cf0*/  BSYNC B1 ;  /* 0x0000000000017941 */ /* 0x000fea0003800000 */
.L_x_56:
[----:B------:R-:W2:Y:S01]  /*6d00*/  LDL.LU R20, [R1+0x34] ;  /* 0x0000340001147983 */ /* 0x000ea20000300800 */
[----:B-----5:R-:W-:Y:S01]  /*6d10*/  IMAD.U32 R19, R18, 0x10000, RZ ;  /* 0x0001000012137824 */ /* 0x020fe200078e00ff */
[----:B------:R-:W-:Y:S03]  /*6d20*/  BSSY B1, `(.L_x_58) ;  /* 0x0000008000017945 */ /* 0x000fe60003800000 */
[----:B------:R-:W-:-:S04]  /*6d30*/  FMUL R19, R19, R16 ;  /* 0x0000001013137220 */ /* 0x000fc80000400000 */
[----:B--2---:R-:W-:-:S05]  /*6d40*/  FFMA R19, R20, R2, R19 ;  /* 0x0000000214137223 */ /* 0x004fca0000000013 */
[----:B------:R-:W-:-:S05]  /*6d50*/  F2FP.BF16.F32.PACK_AB R19, RZ, R19 ;  /* 0x00000013ff13723e */ /* 0x000fca00000010ff */
[----:B------:R2:W-:Y:S01]  /*6d60*/  @P5 STG.E.U16 desc[UR48][R6.64+0x32], R19 ;  /* 0x0000321306005986 */ /* 0x0005e2000c101530 */
[----:B------:R-:W-:-:S13]  /*6d70*/  ISETP.GT.AND P5, PT, R3, 0x8, P2 ;  /* 0x000000080300780c */ /* 0x000fda00017a4270 */
[----:B--2---:R-:W-:Y:S05]  /*6d80*/  @!P5 BRA `(.L_x_59) ;  /* 0x000000000004d947 */ /* 0x004fea0003800000 */
[----:B------:R2:W5:Y:S02]  /*6d90*/  LDG.E.LTC128B.U16 R18, desc[UR48][R8.64+0x30] ;  /* 0x0000303008127981 */ /* 0x000564000c1e1520 */
.L_x_59:
[----:B------:R-:W-:Y:S05]  /*6da0*/  BSYNC B1 ;  /* 0x0000000000017941 */ /* 0x000fea0003800000 */
.L_x_58:
[----:B------:R-:W3:Y:S01]  /*6db0*/  LDL.LU R20, [R1+0x38] ;  /* 0x0000380001147983 */ /* 0x000ee20000300800 */
[C---:B-----5:R-:W-:Y:S01]  /*6dc0*/  IMAD.U32 R19, R18.reuse, 0x10000, RZ ;  /* 0x0001000012137824 */ /* 0x060fe200078e00ff */
[----:B------:R-:W-:Y:S01]  /*6dd0*/  BSSY B1, `(.L_x_60) ;  /* 0x0000009000017945 */ /* 0x000fe20003800000 */
[----:B------:R-:W-:Y:S02]  /*6de0*/  PRMT R232, R18, 0x7610, R232 ;  /* 0x0000761012e87816 */ /* 0x000fe400000000e8 */
[----:B------:R-:W-:-:S04]  /*6df0*/  FMUL R19, R19, R16 ;  /* 0x0000001013137220 */ /* 0x000fc80000400000 */
[----:B---3--:R-:W-:-:S05]  /*6e00*/  FFMA R19, R20, R2, R19 ;  /* 0x0000000214137223 */ /* 0x008fca0000000013 */
[----:B------:R-:W-:-:S05]  /*6e10*/  F2FP.BF16.F32.PACK_AB R19, RZ, R19 ;  /* 0x00000013ff13723e */ /* 0x000fca00000010ff */
[----:B------:R3:W-:Y:S01]  /*6e20*/  @P5 STG.E.U16 desc[UR48][R10.64+0x30], R19 ;  /* 0x000030130a005986 */ /* 0x0007e2000c101530 */
[----:B------:R-:W-:-:S13]  /*6e30*/  ISETP.GT.AND P5, PT, R3, 0x8, P1 ;  /* 0x000000080300780c */ /* 0x000fda0000fa4270 */
[----:B---3--:R-:W-:Y:S05]  /*6e40*/  @!P5 BRA `(.L_x_61) ;  /* 0x000000000004d947 */ /* 0x008fea0003800000 */
[----:B------:R3:W5:Y:S02]  /*6e50*/  LDG.E.LTC128B.U16 R232, desc[UR48][R8.64+0x32] ;  /* 0x0000323008e87981 */ /* 0x000764000c1e1520 */
.L_x_61:
[----:B------:R-:W-:Y:S05]  /*6e60*/  BSYNC B1 ;  /* 0x0000000000017941 */ /* 0x000fea0003800000 */
.L_x_60:
[----:B------:R-:W4:Y:S04]  /*6e70*/  LDL.LU R19, [R1+0x3c] ;  /* 0x00003c0001137983 */ /* 0x000f280000300800 */
[----:B------:R-:W2:Y:S01]  /*6e80*/  LDL.LU.64 R20, [R1+0x8] ;  /* 0x0000080001147983 */ /* 0x000ea20000300a00 */
[----:B-----5:R-:W-:Y:S02]  /*6e90*/  IMAD.U32 R18, R232, 0x10000, RZ ;  /* 0x00010000e8127824 */ /* 0x020fe400078e00ff */
[----:B------:R-:W-:Y:S02]  /*6ea0*/  IMAD.U32 R236, RZ, RZ, UR8 ;  /* 0x00000008ffec7e24 */ /* 0x000fe4000f8e00ff */
[----:B------:R-:W-:Y:S01]  /*6eb0*/  FMUL R18, R18, R16 ;  /* 0x0000001012127220 */ /* 0x000fe20000400000 */
[----:B------:R-:W-:-:S02]  /*6ec0*/  IMAD.U32 R233, RZ, RZ, UR9 ;  /* 0x00000009ffe97e24 */ /* 0x000fc4000f8e00ff */
[----:B------:R-:W-:Y:S02]  /*6ed0*/  IMAD.SHL.U32 R236, R236, 0x100, RZ ;  /* 0x00000100ecec7824 */ /* 0x000fe400078e00ff */
[----:B----4-:R-:W-:-:S05]  /*6ee0*/  FFMA R18, R19, R2, R18 ;  /* 0x0000000213127223 */ /* 0x010fca0000000012 */
[----:B------:R-:W-:-:S05]  /*6ef0*/  F2FP.BF16.F32.PACK_AB R18, RZ, R18 ;  /* 0x00000012ff12723e */ /* 0x000fca00000010ff */
[----:B------:R4:W-:Y:S02]  /*6f00*/  @P5 STG.E.U16 desc[UR48][R10.64+0x32], R18 ;  /* 0x000032120a005986 */ /* 0x0009e4000c101530 */
[----:B----4-:R-:W-:-:S05]  /*6f10*/  IMAD.U32 R18, RZ, RZ, UR8 ;  /* 0x00000008ff127e24 */ /* 0x010fca000f8e00ff */
[----:B------:R-:W-:Y:S02]  /*6f20*/  SHF.L.U64.HI R233, R18, 0x8, R233 ;  /* 0x0000000812e97819 */ /* 0x000fe400000102e9 */
[----:B------:R-:W-:-:S05]  /*6f30*/  IADD3 R18, P5, R236, R6, RZ ;  /* 0x00000006ec127210 */ /* 0x000fca0007fbe0ff */
[----:B------:R-:W-:Y:S01]  /*6f40*/  IMAD.X R19, R233, 0x1, R7, P5 ;  /* 0x00000001e9137824 */ /* 0x000fe200028e0607 */
[----:B------:R-:W-:-:S13]  /*6f50*/  ISETP.GT.AND P5, PT, R3, 0x80, P0 ;  /* 0x000000800300780c */ /* 0x000fda00007a4270 */
[----:B--2---:R-:W2:Y:S01]  /*6f60*/  @P5 LDG.E.LTC128B.U16 R232, desc[UR48][R20.64] ;  /* 0x0000003014e85981 */ /* 0x004ea2000c1e1520 */
[----:B------:R-:W-:Y:S01]  /*6f70*/  BSSY B1, `(.L_x_62) ;  /* 0x000000a000017945 */ /* 0x000fe20003800000 */
[----:B--2---:R-:W-:-:S04]  /*6f80*/  IMAD.U32 R20, R232, 0x10000, RZ ;  /* 0x00010000e8147824 */ /* 0x004fc800078e00ff */
[----:B------:R-:W-:-:S04]  /*6f90*/  FMUL R20, R20, R16 ;  /* 0x0000001014147220 */ /* 0x000fc80000400000 */
[----:B------:R-:W-:-:S05]  /*6fa0*/  FFMA R20, R216, R2, R20 ;  /* 0x00000002d8147223 */ /* 0x000fca0000000014 */
[----:B------:R-:W-:-:S05]  /*6fb0*/  F2FP.BF16.F32.PACK_AB R20, RZ, R20 ;  /* 0x00000014ff14723e */ /* 0x000fca00000010ff */
[----:B------:R2:W-:Y:S01]  /*6fc0*/  @P5 STG.E.U16 desc[UR48][R18.64], R20 ;  /* 0x0000001412005986 */ /* 0x0005e2000c101530 */
[----:B------:R-:W-:-:S04]  /*6fd0*/  LOP3.LUT P5, RZ, R17, 0x4, RZ, 0xc0, !PT ;  /* 0x0000000411ff7812 */ /* 0x000fc800078ac0ff */
[----:B------:R-:W-:-:S13]  /*6fe0*/  ISETP.GT.AND P5, PT, R3, 0x80, P5 ;  /* 0x000000800300780c */ /* 0x000fda0002fa4270 */
[----:B--2---:R-:W-:Y:S05]  /*6ff0*/  @!P5 BRA `(.L_x_63) ;  /* 0x000000000004d947 */ /* 0x004fea0003800000 */
[----:B------:R2:W5:Y:S02]  /*7000*/  LDG.E.LTC128B.U16 R232, desc[UR48][R14.64+0x2] ;  /* 0x000002300ee87981 */ /* 0x000564000c1e1520 */
.L_x_63:
[----:B------:R-:W-:Y:S05]  /*7010*/  BSYNC B1 ;  /* 0x0000000000017941 */ /* 0x000fea0003800000 */
.L_x_62:
[----:B------:R-:W4:Y:S01]  /*7020*/  LDL R216, [R1+0x4c] ;  /* 0x00004c0001d87983 */ /* 0x000f220000100800 */
[----:B-----5:R-:W-:Y:S01]  /*7030*/  IMAD.U32 R20, R232, 0x10000, RZ ;  /* 0x00010000e8147824 */ /* 0x020fe200078e00ff */
[----:B------:R-:W-:Y:S01]  /*7040*/  ISETP.GT.AND P0, PT, R3, 0x88, P0 ;  /* 0x000000880300780c */ /* 0x000fe20000704270 */
[----:B------:R-:W-:Y:S01]  /*7050*/  IMAD.U32 R21, RZ, RZ, UR8 ;  /* 0x00000008ff157e24 */ /* 0x000fe2000f8e00ff */
[----:B------:R-:W-:Y:S01]  /*7060*/  BSSY B1, `(.L_x_64) ;  /* 0x000000a000017945 */ /* 0x000fe20003800000 */
[----:B------:R-:W-:Y:S02]  /*7070*/  FMUL R20, R20, R16 ;  /* 0x0000001014147220 */ /* 0x000fe40000400000 */
[----:B------:R-:W-:Y:S02]  /*7080*/  IMAD.SHL.U32 R21, R21, 0x10, RZ ;  /* 0x0000001015157824 */ /* 0x000fe400078e00ff */
[----:B------:R-:W-:-:S05]  /*7090*/  FFMA R20, R217, R2, R20 ;  /* 0x00000002d9147223 */ /* 0x000fca0000000014 */
[----:B------:R-:W-:-:S05]  /*70a0*/  F2FP.BF16.F32.PACK_AB R20, RZ, R20 ;  /* 0x00000014ff14723e */ /* 0x000fca00000010ff */
[----:B------:R0:W-:Y:S02]  /*70b0*/  @P5 STG.E.U16 desc[UR48][R18.64+0x2], R20 ;  /* 0x0000021412005986 */ /* 0x0001e4000c101530 */
[----:B0-----:R-:W-:-:S05]  /*70c0*/  IADD3 R20, P5, R18, R21, RZ ;  /* 0x0000001512147210 */ /* 0x001fca0007fbe0ff */
[----:B----4-:R-:W-:Y:S01]  /*70d0*/  IMAD.X R21, R19, 0x1, R216, P5 ;  /* 0x0000000113157824 */ /* 0x010fe200028e06d8 */
[----:B------:R-:W-:Y:S07]  /*70e0*/  @!P0 BRA `(.L_x_65) ;  /* 0x0000000000048947 */ /* 0x000fee0003800000 */
[----:B------:R0:W5:Y:S02]  /*70f0*/  LDG.E.LTC128B.U16 R232, desc[UR48][R234.64] ;  /* 0x00000030eae87981 */ /* 0x000164000c1e1520 */
.L_x_65:
[----:B------:R-:W-:Y:S05]  /*7100*/  BSYNC B1 ;  /* 0x0000000000017941 */ /* 0x000fea0003800000 */
.L_x_64:
[----:B-----5:R-:W-:Y:S01]  /*7110*/  IMAD.U32 R216, R232, 0x10000, RZ ;  /* 0x00010000e8d87824 */ /* 0x020fe200078e00ff */
[----:B------:R-:W-:Y:S01]  /*7120*/  LOP3.LUT P5, RZ, R17, 0x4, RZ, 0xc0, !PT ;  /* 0x0000000411ff7812 */ /* 0x000fe200078ac0ff */
[----:B------:R-:W-:Y:S02]  /*7130*/  BSSY B1, `(.L_x_66) ;  /* 0x0000008000017945 */ /* 0x000fe40003800000 */
[----:B------:R-:W-:-:S04]  /*7140*/  FMUL R216, R216, R16 ;  /* 0x00000010d8d87220 */ /* 0x000fc80000400000 */
[----:B------:R-:W-:-:S05]  /*7150*/  FFMA R216, R218, R2, R216 ;  /* 0x00000002dad87223 */ /* 0x000fca00000000d8 */
[----:B------:R-:W-:-:S05]  /*7160*/  F2FP.BF16.F32.PACK_AB R216, RZ, R216 ;  /* 0x000000d8ffd8723e */ /* 0x000fca00000010ff */
[----:B------:R4:W-:Y:S01]  /*7170*/  @P0 STG.E.U16 desc[UR48][R20.64], R216 ;  /* 0x000000d814000986 */ /* 0x0009e2000c101530 */
[----:B------:R-:W-:-:S13]  /*7180*/  ISETP.GT.AND P0, PT, R3, 0x88, P5 ;  /* 0x000000880300780c */ /* 0x000fda0002f04270 */
[----:B----4-:R-:W-:Y:S05]  /*7190*/  @!P0 BRA `(.L_x_67) ;  /* 0x0000000000048947 */ /* 0x010fea0003800000 */
[----:B------:R4:W5:Y:S02]  /*71a0*/  LDG.E.LTC128B.U16 R232, desc[UR48][R12.64+0x2] ;  /* 0x000002300ce87981 */ /* 0x000964000c1e1520 */
.L_x_67:
[----:B------:R-:W-:Y:S05]  /*71b0*/  BSYNC B1 ;  /* 0x0000000000017941 */ /* 0x000fea0003800000 */
.L_x_66:
        /* <DEDUP_REMOVED lines=8> */
[----:B0-----:R-:W-:Y:S05]  /*7240*/  @!P0 BRA `(.L_x_69) ;  /* 0x0000000000048947 */ /* 0x001fea0003800000 */
[----:B------:R0:W5:Y:S02]  /*7250*/  LDG.E.LTC128B.U16 R232, desc[UR48][R14.64+0x10] ;  /* 0x000010300ee87981 */ /* 0x000164000c1e1520 */
.L_x_69:
[----:B------:R-:W-:Y:S05]  /*7260*/  BSYNC B1 ;  /* 0x0000000000017941 */ /* 0x000fea0003800000 */
.L_x_68:
[----:B-----5:R-:W-:Y:S01]  /*7270*/  IMAD.U32 R217, R232, 0x10000, RZ ;  /* 0x00010000e8d97824 */ /* 0x020fe200078e00ff */
[----:B------:R-:W-:Y:S03]  /*7280*/  BSSY B1, `(.L_x_70) ;  /* 0x0000008000017945 */ /* 0x000fe60003800000 */
[----:B------:R-:W-:-:S04]  /*7290*/  FMUL R217, R217, R16 ;  /* 0x00000010d9d97220 */ /* 0x000fc80000400000 */
[----:B------:R-:W-:-:S05]  /*72a0*/  FFMA R217, R220, R2, R217 ;  /* 0x00000002dcd97223 */ /* 0x000fca00000000d9 */
[----:B------:R-:W-:-:S05]  /*72b0*/  F2FP.BF16.F32.PACK_AB R217, RZ, R217 ;  /* 0x000000d9ffd9723e */ /* 0x000fca00000010ff */
[----:B------:R0:W-:Y:S01]  /*72c0*/  @P0 STG.E.U16 desc[UR48][R18.64+0x10], R217 ;  /* 0x000010d912000986 */ /* 0x0001e2000c101530 */
[----:B------:R-:W-:-:S13]  /*72d0*/  ISETP.GT.AND P0, PT, R3, 0x80, P6 ;  /* 0x000000800300780c */ /* 0x000fda0003704270 */
[----:B0-----:R-:W-:Y:S05]  /*72e0*/  @!P0 BRA `(.L_x_71) ;  /* 0x0000000000048947 */ /* 0x001fea0003800000 */
[----:B------:R0:W5:Y:S02]  /*72f0*/  LDG.E.LTC128B.U16 R232, desc[UR48][R14.64+0x12] ;  /* 0x000012300ee87981 */ /* 0x000164000c1e1520 */
.L_x_71:
[----:B------:R-:W-:Y:S05]  /*7300*/  BSYNC B1 ;  /* 0x0000000000017941 */ /* 0x000fea0003800000 */
.L_x_70:
[----:B-----5:R-:W-:Y:S01]  /*7310*/  IMAD.U32 R217, R232, 0x10000, RZ ;  /* 0x00010000e8d97824 */ /* 0x020fe200078e00ff */
[----:B------:R-:W-:Y:S01]  /*7320*/  ISETP.GT.AND P5, PT, R3, 0x88, P5 ;  /* 0x000000880300780c */ /* 0x000fe20002fa4270 */
[----:B------:R-:W-:Y:S02]  /*7330*/  BSSY B1, `(.L_x_72) ;  /* 0x0000007000017945 */ /* 0x000fe40003800000 */
[----:B------:R-:W-:-:S04]  /*7340*/  FMUL R216, R217, R16 ;  /* 0x00000010d9d87220 */ /* 0x000fc80000400000 */
[----:B------:R-:W-:-:S05]  /*7350*/  FFMA R216, R221, R2, R216 ;  /* 0x00000002ddd87223 */ /* 0x000fca00000000d8 */
[----:B------:R-:W-:-:S05]  /*7360*/  F2FP.BF16.F32.PACK_AB R216, RZ, R216 ;  /* 0x000000d8ffd8723e */ /* 0x000fca00000010ff */
[----:B------:R0:W-:Y:S01]  /*7370*/  @P0 STG.E.U16 desc[UR48][R18.64+0x12], R216 ;  /* 0x000012d812000986 */ /* 0x0001e2000c101530 */
[----:B------:R-:W-:Y:S05]  /*7380*/  @!P5 BRA `(.L_x_73) ;  /* 0x000000000004d947 */ /* 0x000fea0003800000 */
[----:B------:R0:W5:Y:S02]  /*7390*/  LDG.E.LTC128B.U16 R232, desc[UR48][R12.64+0x10] ;  /* 0x000010300ce87981 */ /* 0x000164000c1e1520 */
.L_x_73:
[----:B------:R-:W-:Y:S05]  /*73a0*/  BSYNC B1 ;  /* 0x0000000000017941 */ /* 0x000fea0003800000 */
.L_x_72:
        /* <DEDUP_REMOVED lines=9> */
.L_x_75:
[----:B------:R-:W-:Y:S05]  /*7440*/  BSYNC B1 ;  /* 0x0000000000017941 */ /* 0x000fea0003800000 */
.L_x_74:
[----:B0----5:R-:W-:Y:S01]  /*7450*/  IMAD.U32 R217, R232, 0x10000, RZ ;  /* 0x00010000e8d97824 */ /* 0x021fe200078e00ff */
        /* <DEDUP_REMOVED lines=8> */
.L_x_77:
[----:B------:R-:W-:Y:S05]  /*74e0*/  BSYNC B1 ;  /* 0x0000000000017941 */ /* 0x000fea0003800000 */
.L_x_76:
        /* <DEDUP_REMOVED lines=9> */
.L_x_79:
[----:B------:R-:W-:Y:S05]  /*7580*/  BSYNC B1 ;  /* 0x0000000000017941 */ /* 0x000fea0003800000 */
.L_x_78:
        /* <DEDUP_REMOVED lines=9> */
.L_x_81:
[----:B------:R-:W-:Y:S05]  /*7620*/  BSYNC B1 ;  /* 0x0000000000017941 */ /* 0x000fea0003800000 */
.L_x_80:
        /* <DEDUP_REMOVED lines=9> */
.L_x_83:
[----:B------:R-:W-:Y:S05]  /*76c0*/  BSYNC B1 ;  /* 0x0000000000017941 */ /* 0x000fea0003800000 */
.L_x_82:
        /* <DEDUP_REMOVED lines=9> */
.L_x_85:
[----:B------:R-:W-:Y:S05]  /*7760*/  BSYNC B1 ;  /* 0x0000000000017941 */ /* 0x000fea0003800000 */
.L_x_84:
        /* <DEDUP_REMOVED lines=9> */
.L_x_87:
[----:B------:R-:W-:Y:S05]  /*7800*/  BSYNC B1 ;  /* 0x0000000000017941 */ /* 0x000fea0003800000 */
.L_x_86:
        /* <DEDUP_REMOVED lines=9> */
.L_x_89:
[----:B------:R-:W-:Y:S05]  /*78a0*/  BSYNC B1 ;  /* 0x0000000000017941 */ /* 0x000fea0003800000 */
.L_x_88:
        /* <DEDUP_REMOVED lines=9> */
.L_x_91:
[----:B------:R-:W-:Y:S05]  /*7940*/  BSYNC B1 ;  /* 0x0000000000017941 */ /* 0x000fea0003800000 */
.L_x_90:
[----:B0----5:R-:W-:Y:S01]  /*7950*/  IMAD.U32 R217, R232, 0x10000, RZ ;  /* 0x00010000e8d97824 */ /* 0x021fe200078e00ff */
[----:B------:R-:W-:Y:S01]  /*7960*/  ISETP.GT.AND P3, PT, R0, 0x20, PT ;  /* 0x000000200000780c */ /* 0x000fe20003f64270 */
[----:B------:R-:W-:Y:S02]  /*7970*/  BSSY B1, `(.L_x_92) ;  /* 0x0000009000017945 */ /* 0x000fe40003800000 */
[----:B------:R-:W-:Y:S01]  /*7980*/  FMUL R216, R217, R16 ;  /* 0x00000010d9d87220 */ /* 0x000fe20000400000 */
[----:B------:R-:W-:-:S03]  /*7990*/  ISETP.GT.AND P0, PT, R3, RZ, P3 ;  /* 0x000000ff0300720c */ /* 0x000fc60001f04270 */
[----:B------:R-:W-:-:S05]  /*79a0*/  FFMA R216, R231, R2, R216 ;  /* 0x00000002e7d87223 */ /* 0x000fca00000000d8 */
[----:B------:R-:W-:Y:S02]  /*79b0*/  F2FP.BF16.F32.PACK_AB R217, RZ, R216 ;  /* 0x000000d8ffd9723e */ /* 0x000fe400000010ff */
[----:B------:R-:W-:-:S03]  /*79c0*/  P2R R216, PR, RZ, 0x8 ;  /* 0x00000008ffd87803 */ /* 0x000fc60000000000 */
[----:B------:R0:W-:Y:S01]  /*79d0*/  @P1 STG.E.U16 desc[UR48][R20.64+0x32], R217 ;  /* 0x000032d914001986 */ /* 0x0001e2000c101530 */
[----:B------:R-:W-:Y:S05]  /*79e0*/  @!P0 BRA `(.L_x_93) ;  /* 0x0000000000048947 */ /* 0x000fea0003800000 */
[----:B------:R0:W5:Y:S02]  /*79f0*/  LDG.E.LTC128B.U16 R232, desc[UR48][R4.64+0x40] ;  /* 0x0000403004e87981 */ /* 0x000164000c1e1520 */
.L_x_93:
[----:B------:R-:W-:Y:S05]  /*7a00*/  BSYNC B1 ;  /* 0x0000000000017941 */ /* 0x000fea0003800000 */
.L_x_92:
[----:B0----5:R-:W-:Y:S01]  /*7a10*/  IMAD.U32 R21, R232, 0x10000, RZ ;  /* 0x00010000e8157824 */ /* 0x021fe200078e00ff */
[----:B------:R-:W-:Y:S01]  /*7a20*/  ISETP.GT.AND P2, PT, R0, 0x21, PT ;  /* 0x000000210000780c */ /* 0x000fe20003f44270 */
[----:B------:R-:W-:Y:S02]  /*7a30*/  BSSY B1, `(.L_x_94) ;  /* 0x0000009000017945 */ /* 0x000fe40003800000 */
[----:B------:R-:W-:Y:S01]  /*7a40*/  FMUL R21, R21, R16 ;  /* 0x0000001015157220 */ /* 0x000fe20000400000 */
[----:B------:R-:W-:-:S03]  /*7a50*/  ISETP.GT.AND P1, PT, R3, RZ, P2 ;  /* 0x000000ff0300720c */ /* 0x000fc60001724270 */
[----:B------:R-:W-:Y:S01]  /*7a60*/  FFMA R21, R200, R2, R21 ;  /* 0x00000002c8157223 */ /* 0x000fe20000000015 */
[----:B------:R-:W-:-:S04]  /*7a70*/  P2R R200, PR, RZ, 0x4 ;  /* 0x00000004ffc87803 */ /* 0x000fc80000000000 */
[----:B------:R-:W-:-:S05]  /*7a80*/  F2FP.BF16.F32.PACK_AB R21, RZ, R21 ;  /* 0x00000015ff15723e */ /* 0x000fca00000010ff */
[----:B------:R0:W-:Y:S01]  /*7a90*/  @P0 STG.E.U16 desc[UR48][R6.64+0x40], R21 ;  /* 0x0000401506000986 */ /* 0x0001e2000c101530 */
[----:B------:R-:W-:Y:S05]  /*7aa0*/  @!P1 BRA `(.L_x_95) ;  /* 0x0000000000049947 */ /* 0x000fea0003800000 */
[----:B------:R0:W5:Y:S02]  /*7ab0*/  LDG.E.LTC128B.U16 R232, desc[UR48][R4.64+0x42] ;  /* 0x0000423004e87981 */ /* 0x000164000c1e1520 */
.L_x_95:
[----:B------:R-:W-:Y:S05]  /*7ac0*/  BSYNC B1 ;  /* 0x0000000000017941 */ /* 0x000fea0003800000 */
.L_x_94:
        /* <DEDUP_REMOVED lines=9> */
.L_x_97:
[----:B------:R-:W-:Y:S05]  /*7b60*/  BSYNC B1 ;  /* 0x0000000000017941 */ /* 0x000fea0003800000 */
.L_x_96:
        /* <DEDUP_REMOVED lines=9> */
.L_x_99:
[----:B------:R-:W-:Y:S05]  /*7c00*/  BSYNC B1 ;  /* 0x0000000000017941 */ /* 0x000fea0003800000 */
.L_x_98:
[----:B0----5:R-:W-:Y:S01]  /*7c10*/  IMAD.U32 R21, R232, 0x10000, RZ ;  /* 0x00010000e8157824 */ /* 0x021fe200078e00ff */
[----:B------:R-:W-:Y:S01]  /*7c20*/  ISETP.GT.AND P6, PT, R0, 0x28, PT ;  /* 0x000000280000780c */ /* 0x000fe20003fc4270 */
[----:B------:R-:W-:Y:S02]  /*7c30*/  BSSY B1, `(.L_x_100) ;  /* 0x0000008000017945 */ /* 0x000fe40003800000 */
[----:B------:R-:W-:Y:S01]  /*7c40*/  FMUL R20, R21, R16 ;  /* 0x0000001015147220 */ /* 0x000fe20000400000 */
[----:B------:R-:W-:-:S03]  /*7c50*/  ISETP.GT.AND P0, PT, R3, RZ, P6 ;  /* 0x000000ff0300720c */ /* 0x000fc60003704270 */
[----:B------:R-:W-:-:S05]  /*7c60*/  FFMA R20, R203, R2, R20 ;  /* 0x00000002cb147223 */ /* 0x000fca0000000014 */
[----:B------:R-:W-:-:S05]  /*7c70*/  F2FP.BF16.F32.PACK_AB R20, RZ, R20 ;  /* 0x00000014ff14723e */ /* 0x000fca00000010ff */
[----:B------:R0:W-:Y:S01]  /*7c80*/  @P1 STG.E.U16 desc[UR48][R10.64+0x42], R20 ;  /* 0x000042140a001986 */ /* 0x0001e2000c101530 */
[----:B------:R-:W-:Y:S05]  /*7c90*/  @!P0 BRA `(.L_x_101) ;  /* 0x0000000000048947 */ /* 0x000fea0003800000 */
[----:B------:R0:W5:Y:S02]  /*7ca0*/  LDG.E.LTC128B.U16 R232, desc[UR48][R4.64+0x50] ;  /* 0x0000503004e87981 */ /* 0x000164000c1e1520 */
.L_x_101:
[----:B------:R-:W-:Y:S05]  /*7cb0*/  BSYNC B1 ;  /* 0x0000000000017941 */ /* 0x000fea0003800000 */
.L_x_100:
[----:B-----5:R-:W-:Y:S01]  /*7cc0*/  IMAD.U32 R21, R232, 0x10000, RZ ;  /* 0x00010000e8157824 */ /* 0x020fe200078e00ff */
        /* <DEDUP_REMOVED lines=9> */
.L_x_103:
[----:B------:R-:W-:Y:S05]  /*7d60*/  BSYNC B1 ;  /* 0x0000000000017941 */ /* 0x000fea0003800000 */
.L_x_102:
        /* <DEDUP_REMOVED lines=9> */
.L_x_105:
[----:B------:R-:W-:Y:S05]  /*7e00*/  BSYNC B1 ;  /* 0x0000000000017941 */ /* 0x000fea0003800000 */
.L_x_104:
        /* <DEDUP_REMOVED lines=9> */
.L_x_107:
[----:B------:R-:W-:Y:S05]  /*7ea0*/  BSYNC B1 ;  /* 0x0000000000017941 */ /* 0x000fea0003800000 */
.L_x_106:
[----:B0----5:R-:W-:Y:S01]  /*7eb0*/  IMAD.U32 R21, R232, 0x10000, RZ ;  /* 0x00010000e8157824 */ /* 0x021fe200078e00ff */
[----:B------:R-:W-:Y:S01]  /*7ec0*/  ISETP.GT.AND P3, PT, R0, 0x30, PT ;  /* 0x000000300000780c */ /* 0x000fe20003f64270 */
[----:B------:R-:W-:Y:S01]  /*7ed0*/  IMAD.U32 R203, RZ, RZ, UR8 ;  /* 0x00000008ffcb7e24 */ /* 0x000fe2000f8e00ff */
[----:B------:R-:W-:Y:S01]  /*7ee0*/  BSSY B1, `(.L_x_108) ;  /* 0x000000e000017945 */ /* 0x000fe20003800000 */
[----:B------:R-:W-:Y:S01]  /*7ef0*/  FMUL R20, R21, R16 ;  /* 0x0000001015147220 */ /* 0x000fe20000400000 */
[----:B------:R-:W-:Y:S02]  /*7f00*/  IMAD.U32 R202, RZ, RZ, UR9 ;  /* 0x00000009ffca7e24 */ /* 0x000fe4000f8e00ff */
[----:B------:R-:W-:Y:S02]  /*7f10*/  IMAD.SHL.U32 R203, R203, 0x10, RZ ;  /* 0x00000010cbcb7824 */ /* 0x000fe400078e00ff */
[----:B------:R-:W-:Y:S01]  /*7f20*/  FFMA R20, R207, R2, R20 ;  /* 0x00000002cf147223 */ /* 0x000fe20000000014 */
[----:B------:R-:W-:-:S02]  /*7f30*/  IMAD.U32 R201, RZ, RZ, UR8 ;  /* 0x00000008ffc97e24 */ /* 0x000fc4000f8e00ff */
[----:B------:R-:W-:Y:S02]  /*7f40*/  IADD3 R236, P0, P2, R203, R6, R236 ;  /* 0x00000006cbec7210 */ /* 0x000fe40007a1e0ec */
[----:B------:R-:W-:Y:S02]  /*7f50*/  F2FP.BF16.F32.PACK_AB R20, RZ, R20 ;  /* 0x00000014ff14723e */ /* 0x000fe400000010ff */
[----:B------:R-:W-:-:S03]  /*7f60*/  SHF.L.U64.HI R201, R201, 0x4, R202 ;  /* 0x00000004c9c97819 */ /* 0x000fc600000102ca */
[----:B------:R0:W-:Y:S01]  /*7f70*/  @P1 STG.E.U16 desc[UR48][R10.64+0x52], R20 ;  /* 0x000052140a001986 */ /* 0x0001e2000c101530 */
[----:B------:R-:W-:Y:S02]  /*7f80*/  IADD3.X R237, R201, R7, R233, P0, P2 ;  /* 0x00000007c9ed7210 */ /* 0x000fe400007e44e9 */
[----:B------:R-:W-:-:S13]  /*7f90*/  ISETP.GT.AND P0, PT, R3, RZ, P3 ;  /* 0x000000ff0300720c */ /* 0x000fda0001f04270 */
[----:B0-----:R-:W-:Y:S05]  /*7fa0*/  @!P0 BRA `(.L_x_109) ;  /* 0x0000000000048947 */ /* 0x001fea0003800000 */
[----:B------:R0:W5:Y:S02]  /*7fb0*/  LDG.E.LTC128B.U16 R232, desc[UR48][R4.64+0x60] ;  /* 0x0000603004e87981 */ /* 0x000164000c1e1520 */
.L_x_109:
[----:B------:R-:W-:Y:S05]  /*7fc0*/  BSYNC B1 ;  /* 0x0000000000017941 */ /* 0x000fea0003800000 */
.L_x_108:
[----:B-----5:R-:W-:Y:S01]  /*7fd0*/  IMAD.U32 R21, R232, 0x10000, RZ ;  /* 0x00010000e8157824 */ /* 0x020fe200078e00ff */
[----:B------:R-:W-:Y:S01]  /*7fe0*/  ISETP.GT.AND P2, PT, R0, 0x31, PT ;  /* 0x000000310000780c */ /* 0x000fe20003f44270 */
[----:B------:R-:W-:Y:S02]  /*7ff0*/  BSSY B1, `(.L_x_110) ;  /* 0x0000008000017945 */ /* 0x000fe40003800000 */
[----:B------:R-:W-:-:S04]  /*8000*/  FMUL R21, R21, R16 ;  /* 0x0000001015157220 */ /* 0x000fc80000400000 */
[----:B------:R-:W-:-:S05]  /*8010*/  FFMA R21, R208, R2, R21 ;  /* 0x00000002d0157223 */ /* 0x000fca0000000015 */
[----:B------:R-:W-:-:S05]  /*8020*/  F2FP.BF16.F32.PACK_AB R21, RZ, R21 ;  /* 0x00000015ff15723e */ /* 0x000fca00000010ff */
[----:B------:R0:W-:Y:S01]  /*8030*/  @P0 STG.E.U16 desc[UR48][R6.64+0x60], R21 ;  /* 0x0000601506000986 */ /* 0x0001e2000c101530 */
[----:B------:R-:W-:-:S13]  /*8040*/  ISETP.GT.AND P0, PT, R3, RZ, P2 ;  /* 0x000000ff0300720c */ /* 0x000fda0001704270 */
[----:B0-----:R-:W-:Y:S05]  /*8050*/  @!P0 BRA `(.L_x_111) ;  /* 0x0000000000048947 */ /* 0x001fea0003800000 */
[----:B------:R0:W5:Y:S02]  /*8060*/  LDG.E.LTC128B.U16 R232, desc[UR48][R4.64+0x62] ;  /* 0x0000623004e87981 */ /* 0x000164000c1e1520 */
.L_x_111:
[----:B------:R-:W-:Y:S05]  /*8070*/  BSYNC B1 ;  /* 0x0000000000017941 */ /* 0x000fea0003800000 */
.L_x_110:
        /* <DEDUP_REMOVED lines=9> */
.L_x_113:
[----:B------:R-:W-:Y:S05]  /*8110*/  BSYNC B1 ;  /* 0x0000000000017941 */ /* 0x000fea0003800000 */
.L_x_112:
        /* <DEDUP_REMOVED lines=9> */
.L_x_115:
[----:B------:R-:W-:Y:S05]  /*81b0*/  BSYNC B1 ;  /* 0x0000000000017941 */ /* 0x000fea0003800000 */
.L_x_114:
[----:B-----5:R-:W-:Y:S01]  /*81c0*/  IMAD.U32 R21, R232, 0x10000, RZ ;  /* 0x00010000e8157824 */ /* 0x020fe200078e00ff */
[----:B------:R-:W-:Y:S01]  /*81d0*/  ISETP.GT.AND P1, PT, R0, 0x38, PT ;  /* 0x000000380000780c */ /* 0x000fe20003f24270 */
[----:B------:R-:W-:Y:S02]  /*81e0*/  BSSY B1, `(.L_x_116) ;  /* 0x000000b000017945 */ /* 0x000fe40003800000 */
[----:B------:R-:W-:-:S04]  /*81f0*/  FMUL R20, R21, R16 ;  /* 0x0000001015147220 */ /* 0x000fc80000400000 */
[----:B------:R-:W-:-:S05]  /*8200*/  FFMA R20, R211, R2, R20 ;  /* 0x00000002d3147223 */ /* 0x000fca0000000014 */
[----:B------:R-:W-:-:S04]  /*8210*/  F2FP.BF16.F32.PACK_AB R20, RZ, R20 ;  /* 0x00000014ff14723e */ /* 0x000fc800000010ff */
[----:B------:R-:W-:-:S05]  /*8220*/  PRMT R21, R20, 0x7610, R21 ;  /* 0x0000761014157816 */ /* 0x000fca0000000015 */
[----:B------:R1:W-:Y:S01]  /*8230*/  @P0 STG.E.U16 desc[UR48][R10.64+0x62], R21 ;  /* 0x000062150a000986 */ /* 0x0003e2000c101530 */
[----:B------:R-:W-:-:S05]  /*8240*/  IADD3 R20, P0, R203, R18, RZ ;  /* 0x00000012cb147210 */ /* 0x000fca0007f1e0ff */
[----:B-1----:R-:W-:Y:S01]  /*8250*/  IMAD.X R21, R201, 0x1, R19, P0 ;  /* 0x00000001c9157824 */ /* 0x002fe200000e0613 */
[----:B------:R-:W-:-:S13]  /*8260*/  ISETP.GT.AND P0, PT, R3, RZ, P1 ;  /* 0x000000ff0300720c */ /* 0x000fda0000f04270 */
[----:B------:R-:W-:Y:S05]  /*8270*/  @!P0 BRA `(.L_x_117) ;  /* 0x0000000000048947 */ /* 0x000fea0003800000 */
[----:B------:R1:W5:Y:S02]  /*8280*/  LDG.E.LTC128B.U16 R232, desc[UR48][R4.64+0x70] ;  /* 0x0000703004e87981 */ /* 0x000364000c1e1520 */
.L_x_117:
[----:B------:R-:W-:Y:S05]  /*8290*/  BSYNC B1 ;  /* 0x0000000000017941 */ /* 0x000fea0003800000 */
.L_x_116:
[----:B-----5:R-:W-:Y:S01]  /*82a0*/  IMAD.U32 R201, R232, 0x10000, RZ ;  /* 0x00010000e8c97824 */ /* 0x020fe200078e00ff */
[----:B------:R-:W-:Y:S03]  /*82b0*/  BSSY B1, `(.L_x_118) ;  /* 0x0000009000017945 */ /* 0x000fe60003800000 */
[----:B------:R-:W-:-:S04]  /*82c0*/  FMUL R201, R201, R16 ;  /* 0x00000010c9c97220 */ /* 0x000fc80000400000 */
[----:B------:R-:W-:-:S05]  /*82d0*/  FFMA R201, R212, R2, R201 ;  /* 0x00000002d4c97223 */ /* 0x000fca00000000c9 */
[----:B------:R-:W-:-:S05]  /*82e0*/  F2FP.BF16.F32.PACK_AB R201, RZ, R201 ;  /* 0x000000c9ffc9723e */ /* 0x000fca00000010ff */
[----:B------:R0:W-:Y:S01]  /*82f0*/  @P0 STG.E.U16 desc[UR48][R6.64+0x70], R201 ;  /* 0x000070c906000986 */ /* 0x0001e2000c101530 */
[----:B------:R-:W-:-:S04]  /*8300*/  ISETP.GT.AND P0, PT, R0, 0x39, PT ;  /* 0x000000390000780c */ /* 0x000fc80003f04270 */
[----:B------:R-:W-:-:S13]  /*8310*/  ISETP.GT.AND P5, PT, R3, RZ, P0 ;  /* 0x000000ff0300720c */ /* 0x000fda00007a4270 */
[----:B0-----:R-:W-:Y:S05]  /*8320*/  @!P5 BRA `(.L_x_119) ;  /* 0x000000000004d947 */ /* 0x001fea0003800000 */
[----:B------:R0:W5:Y:S02]  /*8330*/  LDG.E.LTC128B.U16 R232, desc[UR48][R4.64+0x72] ;  /* 0x0000723004e87981 */ /* 0x000164000c1e1520 */
.L_x_119:
[----:B------:R-:W-:Y:S05]  /*8340*/  BSYNC B1 ;  /* 0x0000000000017941 */ /* 0x000fea0003800000 */
.L_x_118:
        /* <DEDUP_REMOVED lines=9> */
.L_x_121:
[----:B------:R-:W-:Y:S05]  /*83e0*/  BSYNC B1 ;  /* 0x0000000000017941 */ /* 0x000fea0003800000 */
.L_x_120:
        /* <DEDUP_REMOVED lines=9> */
.L_x_123:
[----:B------:R-:W-:Y:S05]  /*8480*/  BSYNC B1 ;  /* 0x0000000000017941 */ /* 0x000fea0003800000 */
.L_x_122:
[----:B-----5:R-:W-:Y:S01]  /*8490*/  IMAD.U32 R201, R232, 0x10000, RZ ;  /* 0x00010000e8c97824 */ /* 0x020fe200078e00ff */
[----:B------:R-:W-:Y:S03]  /*84a0*/  BSSY B1, `(.L_x_124) ;  /* 0x0000009000017945 */ /* 0x000fe60003800000 */
[----:B------:R-:W-:-:S04]  /*84b0*/  FMUL R202, R201, R16 ;  /* 0x00000010c9ca7220 */ /* 0x000fc80000400000 */
[----:B------:R-:W-:-:S05]  /*84c0*/  FFMA R202, R215, R2, R202 ;  /* 0x00000002d7ca7223 */ /* 0x000fca00000000ca */
[----:B------:R-:W-:-:S05]  /*84d0*/  F2FP.BF16.F32.PACK_AB R202, RZ, R202 ;  /* 0x000000caffca723e */ /* 0x000fca00000010ff */
[----:B------:R0:W-:Y:S01]  /*84e0*/  @P5 STG.E.U16 desc[UR48][R10.64+0x72], R202 ;  /* 0x000072ca0a005986 */ /* 0x0001e2000c101530 */
[----:B------:R-:W-:-:S04]  /*84f0*/  ISETP.NE.AND P5, PT, R216, RZ, PT ;  /* 0x000000ffd800720c */ /* 0x000fc80003fa5270 */
[----:B------:R-:W-:-:S13]  /*8500*/  ISETP.GT.AND P5, PT, R3, 0x80, P5 ;  /* 0x000000800300780c */ /* 0x000fda0002fa4270 */
[----:B0-----:R-:W-:Y:S05]  /*8510*/  @!P5 BRA `(.L_x_125) ;  /* 0x000000000004d947 */ /* 0x001fea0003800000 */
[----:B------:R0:W5:Y:S02]  /*8520*/  LDG.E.LTC128B.U16 R232, desc[UR48][R14.64+0x40] ;  /* 0x000040300ee87981 */ /* 0x000164000c1e1520 */
.L_x_125:
[----:B------:R-:W-:Y:S05]  /*8530*/  BSYNC B1 ;  /* 0x0000000000017941 */ /* 0x000fea0003800000 */
.L_x_124:
        /* <DEDUP_REMOVED lines=10> */
.L_x_127:
[----:B------:R-:W-:Y:S05]  /*85e0*/  BSYNC B1 ;  /* 0x0000000000017941 */ /* 0x000fea0003800000 */
.L_x_126:
        /* <DEDUP_REMOVED lines=10> */
.L_x_129:
[----:B------:R-:W-:Y:S05]  /*8690*/  BSYNC B1 ;  /* 0x0000000000017941 */ /* 0x000fea0003800000 */
.L_x_128:
        /* <DEDUP_REMOVED lines=10> */
.L_x_131:
[----:B------:R-:W-:Y:S05]  /*8740*/  BSYNC B1 ;  /* 0x0000000000017941 */ /* 0x000fea0003800000 */
.L_x_130:
        /* <DEDUP_REMOVED lines=9> */
.L_x_133:
[----:B------:R-:W-:Y:S05]  /*87e0*/  BSYNC B1 ;  /* 0x0000000000017941 */ /* 0x000fea0003800000 */
.L_x_132:
        /* <DEDUP_REMOVED lines=9> */
.L_x_135:
[----:B------:R-:W-:Y:S05]  /*8880*/  BSYNC B1 ;  /* 0x0000000000017941 */ /* 0x000fea0003800000 */
.L_x_134:
        /* <DEDUP_REMOVED lines=9> */
.L_x_137:
[----:B------:R-:W-:Y:S05]  /*8920*/  BSYNC B1 ;  /* 0x0000000000017941 */ /* 0x000fea0003800000 */
.L_x_136:
        /* <DEDUP_REMOVED lines=9> */
.L_x_139:
[----:B------:R-:W-:Y:S05]  /*89c0*/  BSYNC B1 ;  /* 0x0000000000017941 */ /* 0x000fea0003800000 */
.L_x_138:
        /* <DEDUP_REMOVED lines=9> */
.L_x_141:
[----:B------:R-:W-:Y:S05]  /*8a60*/  BSYNC B1 ;  /* 0x0000000000017941 */ /* 0x000fea0003800000 */
.L_x_140:
        /* <DEDUP_REMOVED lines=9> */
.L_x_143:
[----:B------:R-:W-:Y:S05]  /*8b00*/  BSYNC B1 ;  /* 0x0000000000017941 */ /* 0x000fea0003800000 */
.L_x_142:
        /* <DEDUP_REMOVED lines=9> */
.L_x_145:
[----:B------:R-:W-:Y:S05]  /*8ba0*/  BSYNC B1 ;  /* 0x0000000000017941 */ /* 0x000fea0003800000 */
.L_x_144:
        /* <DEDUP_REMOVED lines=9> */
.L_x_147:
[----:B------:R-:W-:Y:S05]  /*8c40*/  BSYNC B1 ;  /* 0x0000000000017941 */ /* 0x000fea0003800000 */
.L_x_146:
        /* <DEDUP_REMOVED lines=9> */
.L_x_149:
[----:B------:R-:W-:Y:S05]  /*8ce0*/  BSYNC B1 ;  /* 0x0000000000017941 */ /* 0x000fea0003800000 */
.L_x_148:
        /* <DEDUP_REMOVED lines=9> */
.L_x_151:
[----:B------:R-:W-:Y:S05]  /*8d80*/  BSYNC B1 ;  /* 0x0000000000017941 */ /* 0x000fea0003800000 */
.L_x_150:
        /* <DEDUP_REMOVED lines=9> */
.L_x_153:
[----:B------:R-:W-:Y:S05]  /*8e20*/  BSYNC B1 ;  /* 0x0000000000017941 */ /* 0x000fea0003800000 */
.L_x_152:
        /* <DEDUP_REMOVED lines=9> */
.L_x_155:
[----:B------:R-:W-:Y:S05]  /*8ec0*/  BSYNC B1 ;  /* 0x0000000000017941 */ /* 0x000fea0003800000 */
.L_x_154:
        /* <DEDUP_REMOVED lines=11> */
.L_x_157:
[----:B------:R-:W-:Y:S05]  /*8f80*/  BSYNC B1 ;  /* 0x0000000000017941 */ /* 0x000fea0003800000 */
.L_x_156:
[----:B0----5:R-:W-:Y:S01]  /*8f90*/  IMAD.U32 R185, R232, 0x10000, RZ ;  /* 0x00010000e8b97824 */ /* 0x021fe200078e00ff */
[----:B------:R-:W-:Y:S01]  /*8fa0*/  ISETP.GT.AND P2, PT, R0, 0x41, PT ;  /* 0x000000410000780c */ /* 0x000fe20003f44270 */
[----:B------:R-:W-:Y:S02]  /*8fb0*/  BSSY B1, `(.L_x_158) ;  /* 0x0000009000017945 */ /* 0x000fe40003800000 */
[----:B------:R-:W-:Y:S01]  /*8fc0*/  FMUL R185, R185, R16 ;  /* 0x00000010b9b97220 */ /* 0x000fe20000400000 */
[----:B------:R-:W-:Y:S02]  /*8fd0*/  ISETP.GT.AND P0, PT, R3, RZ, P2 ;  /* 0x000000ff0300720c */ /* 0x000fe40001704270 */
[----:B------:R-:W-:Y:S01]  /*8fe0*/  P2R R186, PR, RZ, 0x4 ;  /* 0x00000004ffba7803 */ /* 0x000fe20000000000 */
[----:B------:R-:W-:-:S05]  /*8ff0*/  FFMA R185, R168, R2, R185 ;  /* 0x00000002a8b97223 */ /* 0x000fca00000000b9 */
[----:B------:R-:W-:-:S05]  /*9000*/  F2FP.BF16.F32.PACK_AB R185, RZ, R185 ;  /* 0x000000b9ffb9723e */ /* 0x000fca00000010ff */
[----:B------:R0:W-:Y:S01]  /*9010*/  @P1 STG.E.U16 desc[UR48][R6.64+0x80], R185 ;  /* 0x000080b906001986 */ /* 0x0001e2000c101530 */
[----:B------:R-:W-:Y:S05]  /*9020*/  @!P0 BRA `(.L_x_159) ;  /* 0x0000000000048947 */ /* 0x000fea0003800000 */
[----:B------:R0:W5:Y:S02]  /*9030*/  LDG.E.LTC128B.U16 R232, desc[UR48][R4.64+0x82] ;  /* 0x0000823004e87981 */ /* 0x000164000c1e1520 */
.L_x_159:
[----:B------:R-:W-:Y:S05]  /*9040*/  BSYNC B1 ;  /* 0x0000000000017941 */ /* 0x000fea0003800000 */
.L_x_158:
        /* <DEDUP_REMOVED lines=9> */
.L_x_161:
[----:B------:R-:W-:Y:S05]  /*90e0*/  BSYNC B1 ;  /* 0x0000000000017941 */ /* 0x000fea0003800000 */
.L_x_160:
        /* <DEDUP_REMOVED lines=9> */
.L_x_163:
[----:B------:R-:W-:Y:S05]  /*9180*/  BSYNC B1 ;  /* 0x0000000000017941 */ /* 0x000fea0003800000 */
.L_x_162:
        /* <DEDUP_REMOVED lines=10> */
.L_x_165:
[----:B------:R-:W-:Y:S05]  /*9230*/  BSYNC B1 ;  /* 0x0000000000017941 */ /* 0x000fea0003800000 */
.L_x_164:
        /* <DEDUP_REMOVED lines=10> */
.L_x_167:
[----:B------:R-:W-:Y:S05]  /*92e0*/  BSYNC B1 ;  /* 0x0000000000017941 */ /* 0x000fea0003800000 */
.L_x_166:
        /* <DEDUP_REMOVED lines=9> */
.L_x_169:
[----:B------:R-:W-:Y:S05]  /*9380*/  BSYNC B1 ;  /* 0x0000000000017941 */ /* 0x000fea0003800000 */
.L_x_168:
        /* <DEDUP_REMOVED lines=9> */
.L_x_171:
[----:B------:R-:W-:Y:S05]  /*9420*/  BSYNC B1 ;  /* 0x0000000000017941 */ /* 0x000fea0003800000 */
.L_x_170:
        /* <DEDUP_REMOVED lines=10> */
.L_x_173:
[----:B------:R-:W-:Y:S05]  /*94d0*/  BSYNC B1 ;  /* 0x0000000000017941 */ /* 0x000fea0003800000 */
.L_x_172:
        /* <DEDUP_REMOVED lines=10> */
.L_x_175:
[----:B------:R-:W-:Y:S05]  /*9580*/  BSYNC B1 ;  /* 0x0000000000017941 */ /* 0x000fea0003800000 */
.L_x_174:
        /* <DEDUP_REMOVED lines=9> */
.L_x_177:
[----:B------:R-:W-:Y:S05]  /*9620*/  BSYNC B1 ;  /* 0x0000000000017941 */ /* 0x000fea0003800000 */
.L_x_176:
        /* <DEDUP_REMOVED lines=9> */
.L_x_179:
[----:B------:R-:W-:Y:S05]  /*96c0*/  BSYNC B1 ;  /* 0x0000000000017941 */ /* 0x000fea0003800000 */
.L_x_178:
        /* <DEDUP_REMOVED lines=10> */
.L_x_181:
[----:B------:R-:W-:Y:S05]  /*9770*/  BSYNC B1 ;  /* 0x0000000000017941 */ /* 0x000fea0003800000 */
.L_x_180:
        /* <DEDUP_REMOVED lines=10> */
.L_x_183:
[----:B------:R-:W-:Y:S05]  /*9820*/  BSYNC B1 ;  /* 0x0000000000017941 */ /* 0x000fea0003800000 */
.L_x_182:
        /* <DEDUP_REMOVED lines=9> */
.L_x_185:
[----:B------:R-:W-:Y:S05]  /*98c0*/  BSYNC B1 ;  /* 0x0000000000017941 */ /* 0x000fea0003800000 */
.L_x_184:
        /* <DEDUP_REMOVED lines=9> */
.L_x_187:
[----:B------:R-:W-:Y:S05]  /*9960*/  BSYNC B1 ;  /* 0x0000000000017941 */ /* 0x000fea0003800000 */
.L_x_186:
        /* <DEDUP_REMOVED lines=10> */
.L_x_189:
[----:B------:R-:W-:Y:S05]  /*9a10*/  BSYNC B1 ;  /* 0x0000000000017941 */ /* 0x000fea0003800000 */
.L_x_188:
        /* <DEDUP_REMOVED lines=10> */
.L_x_191:
[----:B------:R-:W-:Y:S05]  /*9ac0*/  BSYNC B1 ;  /* 0x0000000000017941 */ /* 0x000fea0003800000 */
.L_x_190:
        /* <DEDUP_REMOVED lines=10> */
.L_x_193:
[----:B------:R-:W-:Y:S05]  /*9b70*/  BSYNC B1 ;  /* 0x0000000000017941 */ /* 0x000fea0003800000 */
.L_x_192:
        /* <DEDUP_REMOVED lines=10> */
.L_x_195:
[----:B------:R-:W-:Y:S05]  /*9c20*/  BSYNC B1 ;  /* 0x0000000000017941 */ /* 0x000fea0003800000 */
.L_x_194:
        /* <DEDUP_REMOVED lines=9> */
.L_x_197:
[----:B------:R-:W-:Y:S05]  /*9cc0*/  BSYNC B1 ;  /* 0x0000000000017941 */ /* 0x000fea0003800000 */
.L_x_196:
        /* <DEDUP_REMOVED lines=9> */
.L_x_199:
[----:B------:R-:W-:Y:S05]  /*9d60*/  BSYNC B1 ;  /* 0x0000000000017941 */ /* 0x000fea0003800000 */
.L_x_198:
        /* <DEDUP_REMOVED lines=9> */
.L_x_201:
[----:B------:R-:W-:Y:S05]  /*9e00*/  BSYNC B1 ;  /* 0x0000000000017941 */ /* 0x000fea0003800000 */
.L_x_200:
        /* <DEDUP_REMOVED lines=9> */
.L_x_203:
[----:B------:R-:W-:Y:S05]  /*9ea0*/  BSYNC B1 ;  /* 0x0000000000017941 */ /* 0x000fea0003800000 */
.L_x_202:
        /* <DEDUP_REMOVED lines=9> */
.L_x_205:
[----:B------:R-:W-:Y:S05]  /*9f40*/  BSYNC B1 ;  /* 0x0000000000017941 */ /* 0x000fea0003800000 */
.L_x_204:
        /* <DEDUP_REMOVED lines=9> */
.L_x_207:
[----:B------:R-:W-:Y:S05]  /*9fe0*/  BSYNC B1 ;  /* 0x0000000000017941 */ /* 0x000fea0003800000 */
.L_x_206:
        /* <DEDUP_REMOVED lines=9> */
.L_x_209:
[----:B------:R-:W-:Y:S05]  /*a080*/  BSYNC B1 ;  /* 0x0000000000017941 */ /* 0x000fea0003800000 */
.L_x_208:
        /* <DEDUP_REMOVED lines=9> */
.L_x_211:
[----:B------:R-:W-:Y:S05]  /*a120*/  BSYNC B1 ;  /* 0x0000000000017941 */ /* 0x000fea0003800000 */
.L_x_210:
        /* <DEDUP_REMOVED lines=9> */
.L_x_213:
[----:B------:R-:W-:Y:S05]  /*a1c0*/  BSYNC B1 ;  /* 0x0000000000017941 */ /* 0x000fea0003800000 */
.L_x_212:
        /* <DEDUP_REMOVED lines=9> */
.L_x_215:
[----:B------:R-:W-:Y:S05]  /*a260*/  BSYNC B1 ;  /* 0x0000000000017941 */ /* 0x000fea0003800000 */
.L_x_214:
        /* <DEDUP_REMOVED lines=9> */
.L_x_217:
[----:B------:R-:W-:Y:S05]  /*a300*/  BSYNC B1 ;  /* 0x0000000000017941 */ /* 0x000fea0003800000 */
.L_x_216:
        /* <DEDUP_REMOVED lines=9> */
.L_x_219:
[----:B------:R-:W-:Y:S05]  /*a3a0*/  BSYNC B1 ;  /* 0x0000000000017941 */ /* 0x000fea0003800000 */
.L_x_218:
        /* <DEDUP_REMOVED lines=11> */
.L_x_221:
[----:B------:R-:W-:Y:S05]  /*a460*/  BSYNC B1 ;  /* 0x0000000000017941 */ /* 0x000fea0003800000 */
.L_x_220:
        /* <DEDUP_REMOVED lines=11> */
.L_x_223:
[----:B------:R-:W-:Y:S05]  /*a520*/  BSYNC B1 ;  /* 0x0000000000017941 */ /* 0x000fea0003800000 */
.L_x_222:
        /* <DEDUP_REMOVED lines=9> */
.L_x_225:
[----:B------:R-:W-:Y:S05]  /*a5c0*/  BSYNC B1 ;  /* 0x0000000000017941 */ /* 0x000fea0003800000 */
.L_x_224:
        /* <DEDUP_REMOVED lines=9> */
.L_x_227:
[----:B------:R-:W-:Y:S05]  /*a660*/  BSYNC B1 ;  /* 0x0000000000017941 */ /* 0x000fea0003800000 */
.L_x_226:
        /* <DEDUP_REMOVED lines=10> */
.L_x_229:
[----:B------:R-:W-:Y:S05]  /*a710*/  BSYNC B1 ;  /* 0x0000000000017941 */ /* 0x000fea0003800000 */
.L_x_228:
        /* <DEDUP_REMOVED lines=10> */
.L_x_231:
[----:B------:R-:W-:Y:S05]  /*a7c0*/  BSYNC B1 ;  /* 0x0000000000017941 */ /* 0x000fea0003800000 */
.L_x_230:
        /* <DEDUP_REMOVED lines=9> */
.L_x_233:
[----:B------:R-:W-:Y:S05]  /*a860*/  BSYNC B1 ;  /* 0x0000000000017941 */ /* 0x000fea0003800000 */
.L_x_232:
        /* <DEDUP_REMOVED lines=9> */
.L_x_235:
[----:B------:R-:W-:Y:S05]  /*a900*/  BSYNC B1 ;  /* 0x0000000000017941 */ /* 0x000fea0003800000 */
.L_x_234:
        /* <DEDUP_REMOVED lines=10> */
.L_x_237:
[----:B------:R-:W-:Y:S05]  /*a9b0*/  BSYNC B1 ;  /* 0x0000000000017941 */ /* 0x000fea0003800000 */
.L_x_236:
        /* <DEDUP_REMOVED lines=10> */
.L_x_239:
[----:B------:R-:W-:Y:S05]  /*aa60*/  BSYNC B1 ;  /* 0x0000000000017941 */ /* 0x000fea0003800000 */
.L_x_238:
        /* <DEDUP_REMOVED lines=9> */
.L_x_241:
[----:B------:R-:W-:Y:S05]  /*ab00*/  BSYNC B1 ;  /* 0x0000000000017941 */ /* 0x000fea0003800000 */
.L_x_240:
        /* <DEDUP_REMOVED lines=9> */
.L_x_243:
[----:B------:R-:W-:Y:S05]  /*aba0*/  BSYNC B1 ;  /* 0x0000000000017941 */ /* 0x000fea0003800000 */
.L_x_242:
        /* <DEDUP_REMOVED lines=10> */
.L_x_245:
[----:B------:R-:W-:Y:S05]  /*ac50*/  BSYNC B1 ;  /* 0x0000000000017941 */ /* 0x000fea0003800000 */
.L_x_244:
        /* <DEDUP_REMOVED lines=10> */
.L_x_247:
[----:B------:R-:W-:Y:S05]  /*ad00*/  BSYNC B1 ;  /* 0x0000000000017941 */ /* 0x000fea0003800000 */
.L_x_246:
        /* <DEDUP_REMOVED lines=9> */
.L_x_249:
[----:B------:R-:W-:Y:S05]  /*ada0*/  BSYNC B1 ;  /* 0x0000000000017941 */ /* 0x000fea0003800000 */
.L_x_248:
        /* <DEDUP_REMOVED lines=9> */
.L_x_251:
[----:B------:R-:W-:Y:S05]  /*ae40*/  BSYNC B1 ;  /* 0x0000000000017941 */ /* 0x000fea0003800000 */
.L_x_250:
        /* <DEDUP_REMOVED lines=10> */
.L_x_253:
[----:B------:R-:W-:Y:S05]  /*aef0*/  BSYNC B1 ;  /* 0x0000000000017941 */ /* 0x000fea0003800000 */
.L_x_252:
        /* <DEDUP_REMOVED lines=10> */
.L_x_255:
[----:B------:R-:W-:Y:S05]  /*afa0*/  BSYNC B1 ;  /* 0x0000000000017941 */ /* 0x000fea0003800000 */
.L_x_254:
        /* <DEDUP_REMOVED lines=10> */
.L_x_257:
[----:B------:R-:W-:Y:S05]  /*b050*/  BSYNC B1 ;  /* 0x0000000000017941 */ /* 0x000fea0003800000 */
.L_x_256:
        /* <DEDUP_REMOVED lines=10> */
.L_x_259:
[----:B------:R-:W-:Y:S05]  /*b100*/  BSYNC B1 ;  /* 0x0000000000017941 */ /* 0x000fea0003800000 */
.L_x_258:
        /* <DEDUP_REMOVED lines=9> */
.L_x_261:
[----:B------:R-:W-:Y:S05]  /*b1a0*/  BSYNC B1 ;  /* 0x0000000000017941 */ /* 0x000fea0003800000 */
.L_x_260:
        /* <DEDUP_REMOVED lines=9> */
.L_x_263:
[----:B------:R-:W-:Y:S05]  /*b240*/  BSYNC B1 ;  /* 0x0000000000017941 */ /* 0x000fea0003800000 */
.L_x_262:
        /* <DEDUP_REMOVED lines=9> */
.L_x_265:
[----:B------:R-:W-:Y:S05]  /*b2e0*/  BSYNC B1 ;  /* 0x0000000000017941 */ /* 0x000fea0003800000 */
.L_x_264:
        /* <DEDUP_REMOVED lines=9> */
.L_x_267:
[----:B------:R-:W-:Y:S05]  /*b380*/  BSYNC B1 ;  /* 0x0000000000017941 */ /* 0x000fea0003800000 */
.L_x_266:
        /* <DEDUP_REMOVED lines=9> */
.L_x_269:
[----:B------:R-:W-:Y:S05]  /*b420*/  BSYNC B1 ;  /* 0x0000000000017941 */ /* 0x000fea0003800000 */
.L_x_268:
        /* <DEDUP_REMOVED lines=9> */
.L_x_271:
[----:B------:R-:W-:Y:S05]  /*b4c0*/  BSYNC B1 ;  /* 0x0000000000017941 */ /* 0x000fea0003800000 */
.L_x_270:
        /* <DEDUP_REMOVED lines=9> */
.L_x_273:
[----:B------:R-:W-:Y:S05]  /*b560*/  BSYNC B1 ;  /* 0x0000000000017941 */ /* 0x000fea0003800000 */
.L_x_272:
        /* <DEDUP_REMOVED lines=9> */
.L_x_275:
[----:B------:R-:W-:Y:S05]  /*b600*/  BSYNC B1 ;  /* 0x0000000000017941 */ /* 0x000fea0003800000 */
.L_x_274:
        /* <DEDUP_REMOVED lines=9> */
.L_x_277:
[----:B------:R-:W-:Y:S05]  /*b6a0*/  BSYNC B1 ;  /* 0x0000000000017941 */ /* 0x000fea0003800000 */
.L_x_276:
        /* <DEDUP_REMOVED lines=9> */
.L_x_279:
[----:B------:R-:W-:Y:S05]  /*b740*/  BSYNC B1 ;  /* 0x0000000000017941 */ /* 0x000fea0003800000 */
.L_x_278:
        /* <DEDUP_REMOVED lines=9> */
.L_x_281:
[----:B------:R-:W-:Y:S05]  /*b7e0*/  BSYNC B1 ;  /* 0x0000000000017941 */ /* 0x000fea0003800000 */
.L_x_280:
        /* <DEDUP_REMOVED lines=9> */
.L_x_283:
[----:B------:R-:W-:Y:S05]  /*b880*/  BSYNC B1 ;  /* 0x0000000000017941 */ /* 0x000fea0003800000 */
.L_x_282:
        /* <DEDUP_REMOVED lines=11> */
.L_x_285:
[----:B------:R-:W-:Y:S05]  /*b940*/  BSYNC B1 ;  /* 0x0000000000017941 */ /* 0x000fea0003800000 */
.L_x_284:
[----:B-----5:R-:W-:Y:S01]  /*b950*/  IMAD.U32 R121, R232, 0x10000, RZ ;  /* 0x00010000e8797824 */ /* 0x020fe200078e00ff */
[----:B------:R-:W-:Y:S01]  /*b960*/  ISETP.GT.AND P2, PT, R0, 0x81, PT ;  /* 0x000000810000780c */ /* 0x000fe20003f44270 */
[----:B------:R-:W-:Y:S02]  /*b970*/  BSSY B1, `(.L_x_286) ;  /* 0x0000009000017945 */ /* 0x000fe40003800000 */
[----:B------:R-:W-:Y:S01]  /*b980*/  FMUL R121, R121, R16 ;  /* 0x0000001079797220 */ /* 0x000fe20000400000 */
[----:B------:R-:W-:Y:S02]  /*b990*/  ISETP.GT.AND P0, PT, R3, RZ, P2 ;  /* 0x000000ff0300720c */ /* 0x000fe40001704270 */
[----:B0-----:R-:W-:Y:S01]  /*b9a0*/  P2R R120, PR, RZ, 0x4 ;  /* 0x00000004ff787803 */ /* 0x001fe20000000000 */
[----:B------:R-:W-:-:S05]  /*b9b0*/  FFMA R121, R104, R2, R121 ;  /* 0x0000000268797223 */ /* 0x000fca0000000079 */
[----:B------:R-:W-:-:S05]  /*b9c0*/  F2FP.BF16.F32.PACK_AB R121, RZ, R121 ;  /* 0x00000079ff79723e */ /* 0x000fca00000010ff */
[----:B------:R0:W-:Y:S01]  /*b9d0*/  @P1 STG.E.U16 desc[UR48][R6.64+0x100], R121 ;  /* 0x0001007906001986 */ /* 0x0001e2000c101530 */
[----:B------:R-:W-:Y:S05]  /*b9e0*/  @!P0 BRA `(.L_x_287) ;  /* 0x0000000000048947 */ /* 0x000fea0003800000 */
[----:B------:R0:W5:Y:S02]  /*b9f0*/  LDG.E.LTC128B.U16 R232, desc[UR48][R4.64+0x102] ;  /* 0x0001023004e87981 */ /* 0x000164000c1e1520 */
.L_x_287:
[----:B------:R-:W-:Y:S05]  /*ba00*/  BSYNC B1 ;  /* 0x0000000000017941 */ /* 0x000fea0003800000 */
.L_x_286:
        /* <DEDUP_REMOVED lines=9> */
.L_x_289:
[----:B------:R-:W-:Y:S05]  /*baa0*/  BSYNC B1 ;  /* 0x0000000000017941 */ /* 0x000fea0003800000 */
.L_x_288:
        /* <DEDUP_REMOVED lines=9> */
.L_x_291:
[----:B------:R-:W-:Y:S05]  /*bb40*/  BSYNC B1 ;  /* 0x0000000000017941 */ /* 0x000fea0003800000 */
.L_x_290:
        /* <DEDUP_REMOVED lines=10> */
.L_x_293:
[----:B------:R-:W-:Y:S05]  /*bbf0*/  BSYNC B1 ;  /* 0x0000000000017941 */ /* 0x000fea0003800000 */
.L_x_292:
        /* <DEDUP_REMOVED lines=10> */
.L_x_295:
[----:B------:R-:W-:Y:S05]  /*bca0*/  BSYNC B1 ;  /* 0x0000000000017941 */ /* 0x000fea0003800000 */
.L_x_294:
        /* <DEDUP_REMOVED lines=9> */
.L_x_297:
[----:B------:R-:W-:Y:S05]  /*bd40*/  BSYNC B1 ;  /* 0x0000000000017941 */ /* 0x000fea0003800000 */
.L_x_296:
        /* <DEDUP_REMOVED lines=9> */
.L_x_299:
[----:B------:R-:W-:Y:S05]  /*bde0*/  BSYNC B1 ;  /* 0x0000000000017941 */ /* 0x000fea0003800000 */
.L_x_298:
        /* <DEDUP_REMOVED lines=10> */
.L_x_301:
[----:B------:R-:W-:Y:S05]  /*be90*/  BSYNC B1 ;  /* 0x0000000000017941 */ /* 0x000fea0003800000 */
.L_x_300:
        /* <DEDUP_REMOVED lines=10> */
.L_x_303:
[----:B------:R-:W-:Y:S05]  /*bf40*/  BSYNC B1 ;  /* 0x0000000000017941 */ /* 0x000fea0003800000 */
.L_x_302:
        /* <DEDUP_REMOVED lines=9> */
.L_x_305:
[----:B------:R-:W-:Y:S05]  /*bfe0*/  BSYNC B1 ;  /* 0x0000000000017941 */ /* 0x000fea0003800000 */
.L_x_304:
        /* <DEDUP_REMOVED lines=9> */
.L_x_307:
[----:B------:R-:W-:Y:S05]  /*c080*/  BSYNC B1 ;  /* 0x0000000000017941 */ /* 0x000fea0003800000 */
.L_x_306:
        /* <DEDUP_REMOVED lines=10> */
.L_x_309:
[----:B------:R-:W-:Y:S05]  /*c130*/  BSYNC B1 ;  /* 0x0000000000017941 */ /* 0x000fea0003800000 */
.L_x_308:
        /* <DEDUP_REMOVED lines=10> */
.L_x_311:
[----:B------:R-:W-:Y:S05]  /*c1e0*/  BSYNC B1 ;  /* 0x0000000000017941 */ /* 0x000fea0003800000 */
.L_x_310:
        /* <DEDUP_REMOVED lines=9> */
.L_x_313:
[----:B------:R-:W-:Y:S05]  /*c280*/  BSYNC B1 ;  /* 0x0000000000017941 */ /* 0x000fea0003800000 */
.L_x_312:
        /* <DEDUP_REMOVED lines=9> */
.L_x_315:
[----:B------:R-:W-:Y:S05]  /*c320*/  BSYNC B1 ;  /* 0x0000000000017941 */ /* 0x000fea0003800000 */
.L_x_314:
        /* <DEDUP_REMOVED lines=10> */
.L_x_317:
[----:B------:R-:W-:Y:S05]  /*c3d0*/  BSYNC B1 ;  /* 0x0000000000017941 */ /* 0x000fea0003800000 */
.L_x_316:
        /* <DEDUP_REMOVED lines=10> */
.L_x_319:
[----:B------:R-:W-:Y:S05]  /*c480*/  BSYNC B1 ;  /* 0x0000000000017941 */ /* 0x000fea0003800000 */
.L_x_318:
        /* <DEDUP_REMOVED lines=10> */
.L_x_321:
[----:B------:R-:W-:Y:S05]  /*c530*/  BSYNC B1 ;  /* 0x0000000000017941 */ /* 0x000fea0003800000 */
.L_x_320:
        /* <DEDUP_REMOVED lines=10> */
.L_x_323:
[----:B------:R-:W-:Y:S05]  /*c5e0*/  BSYNC B1 ;  /* 0x0000000000017941 */ /* 0x000fea0003800000 */
.L_x_322:
        /* <DEDUP_REMOVED lines=9> */
.L_x_325:
[----:B------:R-:W-:Y:S05]  /*c680*/  BSYNC B1 ;  /* 0x0000000000017941 */ /* 0x000fea0003800000 */
.L_x_324:
        /* <DEDUP_REMOVED lines=9> */
.L_x_327:
[----:B------:R-:W-:Y:S05]  /*c720*/  BSYNC B1 ;  /* 0x0000000000017941 */ /* 0x000fea0003800000 */
.L_x_326:
        /* <DEDUP_REMOVED lines=9> */
.L_x_329:
[----:B------:R-:W-:Y:S05]  /*c7c0*/  BSYNC B1 ;  /* 0x0000000000017941 */ /* 0x000fea0003800000 */
.L_x_328:
        /* <DEDUP_REMOVED lines=9> */
.L_x_331:
[----:B------:R-:W-:Y:S05]  /*c860*/  BSYNC B1 ;  /* 0x0000000000017941 */ /* 0x000fea0003800000 */
.L_x_330:
        /* <DEDUP_REMOVED lines=9> */
.L_x_333:
[----:B------:R-:W-:Y:S05]  /*c900*/  BSYNC B1 ;  /* 0x0000000000017941 */ /* 0x000fea0003800000 */
.L_x_332:
        /* <DEDUP_REMOVED lines=9> */
.L_x_335:
[----:B------:R-:W-:Y:S05]  /*c9a0*/  BSYNC B1 ;  /* 0x0000000000017941 */ /* 0x000fea0003800000 */
.L_x_334:
        /* <DEDUP_REMOVED lines=9> */
.L_x_337:
[----:B------:R-:W-:Y:S05]  /*ca40*/  BSYNC B1 ;  /* 0x0000000000017941 */ /* 0x000fea0003800000 */
.L_x_336:
        /* <DEDUP_REMOVED lines=9> */
.L_x_339:
[----:B------:R-:W-:Y:S05]  /*cae0*/  BSYNC B1 ;  /* 0x0000000000017941 */ /* 0x000fea0003800000 */
.L_x_338:
        /* <DEDUP_REMOVED lines=9> */
.L_x_341:
[----:B------:R-:W-:Y:S05]  /*cb80*/  BSYNC B1 ;  /* 0x0000000000017941 */ /* 0x000fea0003800000 */
.L_x_340:
        /* <DEDUP_REMOVED lines=9> */
.L_x_343:
[----:B------:R-:W-:Y:S05]  /*cc20*/  BSYNC B1 ;  /* 0x0000000000017941 */ /* 0x000fea0003800000 */
.L_x_342:
        /* <DEDUP_REMOVED lines=9> */
.L_x_345:
[----:B------:R-:W-:Y:S05]  /*ccc0*/  BSYNC B1 ;  /* 0x0000000000017941 */ /* 0x000fea0003800000 */
.L_x_344:
        /* <DEDUP_REMOVED lines=9> */
.L_x_347:
[----:B------:R-:W-:Y:S05]  /*cd60*/  BSYNC B1 ;  /* 0x0000000000017941 */ /* 0x000fea0003800000 */
.L_x_346:
        /* <DEDUP_REMOVED lines=11> */
.L_x_349:
[----:B------:R-:W-:Y:S05]  /*ce20*/  BSYNC B1 ;  /* 0x0000000000017941 */ /* 0x000fea0003800000 */
.L_x_348:
        /* <DEDUP_REMOVED lines=11> */
.L_x_351:
[----:B------:R-:W-:Y:S05]  /*cee0*/  BSYNC B1 ;  /* 0x0000000000017941 */ /* 0x000fea0003800000 */
.L_x_350:
        /* <DEDUP_REMOVED lines=9> */
.L_x_353:
[----:B------:R-:W-:Y:S05]  /*cf80*/  BSYNC B1 ;  /* 0x0000000000017941 */ /* 0x000fea0003800000 */
.L_x_352:
        /* <DEDUP_REMOVED lines=9> */
.L_x_355:
[----:B------:R-:W-:Y:S05]  /*d020*/  BSYNC B1 ;  /* 0x0000000000017941 */ /* 0x000fea0003800000 */
.L_x_354:
        /* <DEDUP_REMOVED lines=10> */
.L_x_357:
[----:B------:R-:W-:Y:S05]  /*d0d0*/  BSYNC B1 ;  /* 0x0000000000017941 */ /* 0x000fea0003800000 */
.L_x_356:
        /* <DEDUP_REMOVED lines=10> */
.L_x_359:
[----:B------:R-:W-:Y:S05]  /*d180*/  BSYNC B1 ;  /* 0x0000000000017941 */ /* 0x000fea0003800000 */
.L_x_358:
        /* <DEDUP_REMOVED lines=9> */
.L_x_361:
[----:B------:R-:W-:Y:S05]  /*d220*/  BSYNC B1 ;  /* 0x0000000000017941 */ /* 0x000fea0003800000 */
.L_x_360:
        /* <DEDUP_REMOVED lines=9> */
.L_x_363:
[----:B------:R-:W-:Y:S05]  /*d2c0*/  BSYNC B1 ;  /* 0x0000000000017941 */ /* 0x000fea0003800000 */
.L_x_362:
        /* <DEDUP_REMOVED lines=10> */
.L_x_365:
[----:B------:R-:W-:Y:S05]  /*d370*/  BSYNC B1 ;  /* 0x0000000000017941 */ /* 0x000fea0003800000 */
.L_x_364:
        /* <DEDUP_REMOVED lines=10> */
.L_x_367:
[----:B------:R-:W-:Y:S05]  /*d420*/  BSYNC B1 ;  /* 0x0000000000017941 */ /* 0x000fea0003800000 */
.L_x_366:
        /* <DEDUP_REMOVED lines=9> */
.L_x_369:
[----:B------:R-:W-:Y:S05]  /*d4c0*/  BSYNC B1 ;  /* 0x0000000000017941 */ /* 0x000fea0003800000 */
.L_x_368:
        /* <DEDUP_REMOVED lines=9> */
.L_x_371:
[----:B------:R-:W-:Y:S05]  /*d560*/  BSYNC B1 ;  /* 0x0000000000017941 */ /* 0x000fea0003800000 */
.L_x_370:
        /* <DEDUP_REMOVED lines=10> */
.L_x_373:
[----:B------:R-:W-:Y:S05]  /*d610*/  BSYNC B1 ;  /* 0x0000000000017941 */ /* 0x000fea0003800000 */
.L_x_372:
        /* <DEDUP_REMOVED lines=10> */
.L_x_375:
[----:B------:R-:W-:Y:S05]  /*d6c0*/  BSYNC B1 ;  /* 0x0000000000017941 */ /* 0x000fea0003800000 */
.L_x_374:
        /* <DEDUP_REMOVED lines=9> */
.L_x_377:
[----:B------:R-:W-:Y:S05]  /*d760*/  BSYNC B1 ;  /* 0x0000000000017941 */ /* 0x000fea0003800000 */
.L_x_376:
        /* <DEDUP_REMOVED lines=9> */
.L_x_379:
[----:B------:R-:W-:Y:S05]  /*d800*/  BSYNC B1 ;  /* 0x0000000000017941 */ /* 0x000fea0003800000 */
.L_x_378:
        /* <DEDUP_REMOVED lines=10> */
.L_x_381:
[----:B------:R-:W-:Y:S05]  /*d8b0*/  BSYNC B1 ;  /* 0x0000000000017941 */ /* 0x000fea0003800000 */
.L_x_380:
        /* <DEDUP_REMOVED lines=10> */
.L_x_383:
[----:B------:R-:W-:Y:S05]  /*d960*/  BSYNC B1 ;  /* 0x0000000000017941 */ /* 0x000fea0003800000 */
.L_x_382:
        /* <DEDUP_REMOVED lines=10> */
.L_x_385:
[----:B------:R-:W-:Y:S05]  /*da10*/  BSYNC B1 ;  /* 0x0000000000017941 */ /* 0x000fea0003800000 */
.L_x_384:
        /* <DEDUP_REMOVED lines=10> */
.L_x_387:
[----:B------:R-:W-:Y:S05]  /*dac0*/  BSYNC B1 ;  /* 0x0000000000017941 */ /* 0x000fea0003800000 */
.L_x_386:
        /* <DEDUP_REMOVED lines=9> */
.L_x_389:
[----:B------:R-:W-:Y:S05]  /*db60*/  BSYNC B1 ;  /* 0x0000000000017941 */ /* 0x000fea0003800000 */
.L_x_388:
        /* <DEDUP_REMOVED lines=9> */
.L_x_391:
[----:B------:R-:W-:Y:S05]  /*dc00*/  BSYNC B1 ;  /* 0x0000000000017941 */ /* 0x000fea0003800000 */
.L_x_390:
        /* <DEDUP_REMOVED lines=9> */
.L_x_393:
[----:B------:R-:W-:Y:S05]  /*dca0*/  BSYNC B1 ;  /* 0x0000000000017941 */ /* 0x000fea0003800000 */
.L_x_392:
        /* <DEDUP_REMOVED lines=9> */
.L_x_395:
[----:B------:R-:W-:Y:S05]  /*dd40*/  BSYNC B1 ;  /* 0x0000000000017941 */ /* 0x000fea0003800000 */
.L_x_394:
        /* <DEDUP_REMOVED lines=9> */
.L_x_397:
[----:B------:R-:W-:Y:S05]  /*dde0*/  BSYNC B1 ;  /* 0x0000000000017941 */ /* 0x000fea0003800000 */
.L_x_396:
        /* <DEDUP_REMOVED lines=9> */
.L_x_399:
[----:B------:R-:W-:Y:S05]  /*de80*/  BSYNC B1 ;  /* 0x0000000000017941 */ /* 0x000fea0003800000 */
.L_x_398:
        /* <DEDUP_REMOVED lines=9> */
.L_x_401:
[----:B------:R-:W-:Y:S05]  /*df20*/  BSYNC B1 ;  /* 0x0000000000017941 */ /* 0x000fea0003800000 */
.L_x_400:
        /* <DEDUP_REMOVED lines=9> */
.L_x_403:
[----:B------:R-:W-:Y:S05]  /*dfc0*/  BSYNC B1 ;  /* 0x0000000000017941 */ /* 0x000fea0003800000 */
.L_x_402:
        /* <DEDUP_REMOVED lines=9> */
.L_x_405:
[----:B------:R-:W-:Y:S05]  /*e060*/  BSYNC B1 ;  /* 0x0000000000017941 */ /* 0x000fea0003800000 */
.L_x_404:
        /* <DEDUP_REMOVED lines=9> */
.L_x_407:
[----:B------:R-:W-:Y:S05]  /*e100*/  BSYNC B1 ;  /* 0x0000000000017941 */ /* 0x000fea0003800000 */
.L_x_406:
        /* <DEDUP_REMOVED lines=9> */
.L_x_409:
[----:B------:R-:W-:Y:S05]  /*e1a0*/  BSYNC B1 ;  /* 0x0000000000017941 */ /* 0x000fea0003800000 */
.L_x_408:
        /* <DEDUP_REMOVED lines=9> */
.L_x_411:
[----:B------:R-:W-:Y:S05]  /*e240*/  BSYNC B1 ;  /* 0x0000000000017941 */ /* 0x000fea0003800000 */
.L_x_410:
        /* <DEDUP_REMOVED lines=11> */
.L_x_413:
[----:B------:R-:W-:Y:S05]  /*e300*/  BSYNC B1 ;  /* 0x0000000000017941 */ /* 0x000fea0003800000 */
.L_x_412:
        /* <DEDUP_REMOVED lines=11> */
.L_x_415:
[----:B------:R-:W-:Y:S05]  /*e3c0*/  BSYNC B1 ;  /* 0x0000000000017941 */ /* 0x000fea0003800000 */
.L_x_414:
        /* <DEDUP_REMOVED lines=9> */
.L_x_417:
[----:B------:R-:W-:Y:S05]  /*e460*/  BSYNC B1 ;  /* 0x0000000000017941 */ /* 0x000fea0003800000 */
.L_x_416:
        /* <DEDUP_REMOVED lines=9> */
.L_x_419:
[----:B------:R-:W-:Y:S05]  /*e500*/  BSYNC B1 ;  /* 0x0000000000017941 */ /* 0x000fea0003800000 */
.L_x_418:
        /* <DEDUP_REMOVED lines=10> */
.L_x_421:
[----:B------:R-:W-:Y:S05]  /*e5b0*/  BSYNC B1 ;  /* 0x0000000000017941 */ /* 0x000fea0003800000 */
.L_x_420:
        /* <DEDUP_REMOVED lines=10> */
.L_x_423:
[----:B------:R-:W-:Y:S05]  /*e660*/  BSYNC B1 ;  /* 0x0000000000017941 */ /* 0x000fea0003800000 */
.L_x_422:
        /* <DEDUP_REMOVED lines=9> */
.L_x_425:
[----:B------:R-:W-:Y:S05]  /*e700*/  BSYNC B1 ;  /* 0x0000000000017941 */ /* 0x000fea0003800000 */
.L_x_424:
        /* <DEDUP_REMOVED lines=9> */
.L_x_427:
[----:B------:R-:W-:Y:S05]  /*e7a0*/  BSYNC B1 ;  /* 0x0000000000017941 */ /* 0x000fea0003800000 */
.L_x_426:
        /* <DEDUP_REMOVED lines=10> */
.L_x_429:
[----:B------:R-:W-:Y:S05]  /*e850*/  BSYNC B1 ;  /* 0x0000000000017941 */ /* 0x000fea0003800000 */
.L_x_428:
        /* <DEDUP_REMOVED lines=10> */
.L_x_431:
[----:B------:R-:W-:Y:S05]  /*e900*/  BSYNC B1 ;  /* 0x0000000000017941 */ /* 0x000fea0003800000 */
.L_x_430:
        /* <DEDUP_REMOVED lines=9> */
.L_x_433:
[----:B------:R-:W-:Y:S05]  /*e9a0*/  BSYNC B1 ;  /* 0x0000000000017941 */ /* 0x000fea0003800000 */
.L_x_432:
        /* <DEDUP_REMOVED lines=9> */
.L_x_435:
[----:B------:R-:W-:Y:S05]  /*ea40*/  BSYNC B1 ;  /* 0x0000000000017941 */ /* 0x000fea0003800000 */
.L_x_434:
        /* <DEDUP_REMOVED lines=10> */
.L_x_437:
[----:B------:R-:W-:Y:S05]  /*eaf0*/  BSYNC B1 ;  /* 0x0000000000017941 */ /* 0x000fea0003800000 */
.L_x_436:
        /* <DEDUP_REMOVED lines=10> */
.L_x_439:
[----:B------:R-:W-:Y:S05]  /*eba0*/  BSYNC B1 ;  /* 0x0000000000017941 */ /* 0x000fea0003800000 */
.L_x_438:
[----:B01---5:R-:W-:Y:S01]  /*ebb0*/  IMAD.U32 R5, R232, 0x10000, RZ ;  /* 0x00010000e8057824 */ /* 0x023fe200078e00ff */
        /* <DEDUP_REMOVED lines=8> */
.L_x_441:
[----:B------:R-:W-:Y:S05]  /*ec40*/  BSYNC B1 ;  /* 0x0000000000017941 */ /* 0x000fea0003800000 */
.L_x_440:
[----:B-----5:R-:W-:Y:S01]  /*ec50*/  IMAD.U32 R5, R232, 0x10000, RZ ;  /* 0x00010000e8057824 */ /* 0x020fe200078e00ff */
[----:B------:R-:W-:Y:S01]  /*ec60*/  BSSY B1, `(.L_x_442) ;  /* 0x000000b000017945 */ /* 0x000fe20003800000 */
[----:B------:R-:W-:Y:S02]  /*ec70*/  @P5 IMAD.MOV.U32 R4, RZ, RZ, R10 ;  /* 0x000000ffff045224 */ /* 0x000fe400078e000a */
[----:B------:R-:W-:-:S04]  /*ec80*/  FMUL R5, R5, R16 ;  /* 0x0000001005057220 */ /* 0x000fc80000400000 */
[----:B------:R-:W-:-:S05]  /*ec90*/  FFMA R5, R54, R2, R5 ;  /* 0x0000000236057223 */ /* 0x000fca0000000005 */
[----:B------:R-:W-:-:S04]  /*eca0*/  F2FP.BF16.F32.PACK_AB R5, RZ, R5 ;  /* 0x00000005ff05723e */ /* 0x000fc800000010ff */
[----:B------:R-:W-:Y:S01]  /*ecb0*/  PRMT R0, R5, 0x7610, R0 ;  /* 0x0000761005007816 */ /* 0x000fe20000000000 */
[----:B------:R-:W-:-:S05]  /*ecc0*/  @P5 IMAD.MOV.U32 R5, RZ, RZ, R11 ;  /* 0x000000ffff055224 */ /* 0x000fca00078e000b */
[----:B------:R1:W-:Y:S01]  /*ecd0*/  @P5 STG.E.U16 desc[UR48][R4.64+0x1b0], R0 ;  /* 0x0001b00004005986 */ /* 0x0003e2000c101530 */
[----:B------:R-:W-:-:S13]  /*ece0*/  ISETP.GT.AND P5, PT, R3, 0x8, P0 ;  /* 0x000000080300780c */ /* 0x000fda00007a4270 */
[----:B-1----:R-:W-:Y:S05]  /*ecf0*/  @!P5 BRA `(.L_x_443) ;  /* 0x000000000004d947 */ /* 0x002fea0003800000 */
[----:B------:R1:W5:Y:S02]  /*ed00*/  LDG.E.LTC128B.U16 R232, desc[UR48][R8.64+0x1b2] ;  /* 0x0001b23008e87981 */ /* 0x000364000c1e1520 */
.L_x_443:
[----:B------:R-:W-:Y:S05]  /*ed10*/  BSYNC B1 ;  /* 0x0000000000017941 */ /* 0x000fea0003800000 */
.L_x_442:
        /* <DEDUP_REMOVED lines=10> */
.L_x_445:
[----:B------:R-:W-:Y:S05]  /*edc0*/  BSYNC B1 ;  /* 0x0000000000017941 */ /* 0x000fea0003800000 */
.L_x_444:
        /* <DEDUP_REMOVED lines=10> */
.L_x_447:
[----:B------:R-:W-:Y:S05]  /*ee70*/  BSYNC B1 ;  /* 0x0000000000017941 */ /* 0x000fea0003800000 */
.L_x_446:
        /* <DEDUP_REMOVED lines=10> */
.L_x_449:
[----:B------:R-:W-:Y:S05]  /*ef20*/  BSYNC B1 ;  /* 0x0000000000017941 */ /* 0x000fea0003800000 */
.L_x_448:
        /* <DEDUP_REMOVED lines=10> */
.L_x_451:
[----:B------:R-:W-:Y:S05]  /*efd0*/  BSYNC B1 ;  /* 0x0000000000017941 */ /* 0x000fea0003800000 */
.L_x_450:
        /* <DEDUP_REMOVED lines=9> */
.L_x_453:
[----:B------:R-:W-:Y:S05]  /*f070*/  BSYNC B1 ;  /* 0x0000000000017941 */ /* 0x000fea0003800000 */
.L_x_452:
        /* <DEDUP_REMOVED lines=9> */
.L_x_455:
[----:B------:R-:W-:Y:S05]  /*f110*/  BSYNC B1 ;  /* 0x0000000000017941 */ /* 0x000fea0003800000 */
.L_x_454:
        /* <DEDUP_REMOVED lines=9> */
.L_x_457:
[----:B------:R-:W-:Y:S05]  /*f1b0*/  BSYNC B1 ;  /* 0x0000000000017941 */ /* 0x000fea0003800000 */
.L_x_456:
        /* <DEDUP_REMOVED lines=9> */
.L_x_459:
[----:B------:R-:W-:Y:S05]  /*f250*/  BSYNC B1 ;  /* 0x0000000000017941 */ /* 0x000fea0003800000 */
.L_x_458:
        /* <DEDUP_REMOVED lines=9> */
.L_x_461:
[----:B------:R-:W-:Y:S05]  /*f2f0*/  BSYNC B1 ;  /* 0x0000000000017941 */ /* 0x000fea0003800000 */
.L_x_460:
        /* <DEDUP_REMOVED lines=9> */
.L_x_463:
[----:B------:R-:W-:Y:S05]  /*f390*/  BSYNC B1 ;  /* 0x0000000000017941 */ /* 0x000fea0003800000 */
.L_x_462:
        /* <DEDUP_REMOVED lines=9> */
.L_x_465:
[----:B------:R-:W-:Y:S05]  /*f430*/  BSYNC B1 ;  /* 0x0000000000017941 */ /* 0x000fea0003800000 */
.L_x_464:
        /* <DEDUP_REMOVED lines=9> */
.L_x_467:
[----:B------:R-:W-:Y:S05]  /*f4d0*/  BSYNC B1 ;  /* 0x0000000000017941 */ /* 0x000fea0003800000 */
.L_x_466:
        /* <DEDUP_REMOVED lines=9> */
.L_x_469:
[----:B------:R-:W-:Y:S05]  /*f570*/  BSYNC B1 ;  /* 0x0000000000017941 */ /* 0x000fea0003800000 */
.L_x_468:
        /* <DEDUP_REMOVED lines=9> */
.L_x_471:
[----:B------:R-:W-:Y:S05]  /*f610*/  BSYNC B1 ;  /* 0x0000000000017941 */ /* 0x000fea0003800000 */
.L_x_470:
        /* <DEDUP_REMOVED lines=9> */
.L_x_473:
[----:B------:R-:W-:Y:S05]  /*f6b0*/  BSYNC B1 ;  /* 0x0000000000017941 */ /* 0x000fea0003800000 */
.L_x_472:
        /* <DEDUP_REMOVED lines=9> */
.L_x_475:
[----:B------:R-:W-:Y:S05]  /*f750*/  BSYNC B1 ;  /* 0x0000000000017941 */ /* 0x000fea0003800000 */
.L_x_474:
[----:B------:R-:W-:Y:S05]  /*f760*/  @!P0 BRA `(.L_x_476) ;  /* 0x0000004000508947 */ /* 0x000fea0003800000 */
[----:B-----5:R-:W-:-:S04]  /*f770*/  IMAD.U32 R3, R232, 0x10000, RZ ;  /* 0x00010000e8037824 */ /* 0x020fc800078e00ff */
[----:B0-----:R-:W-:-:S04]  /*f780*/  FMUL R0, R3, R16 ;  /* 0x0000001003007220 */ /* 0x001fc80000400000 */
[----:B------:R-:W-:-:S05]  /*f790*/  FFMA R0, R39, R2, R0 ;  /* 0x0000000227007223 */ /* 0x000fca0000000000 */
[----:B------:R-:W-:-:S05]  /*f7a0*/  F2FP.BF16.F32.PACK_AB R0, RZ, R0 ;  /* 0x00000000ff00723e */ /* 0x000fca00000010ff */
[----:B------:R0:W-:Y:S01]  /*f7b0*/  STG.E.U16 desc[UR48][R20.64+0x1b2], R0 ;  /* 0x0001b20014007986 */ /* 0x0001e2000c101530 */
[----:B------:R-:W-:Y:S05]  /*f7c0*/  BRA `(.L_x_476) ;  /* 0x0000004000387947 */ /* 0x000fea0003800000 */
.L_x_33:
[----:B------:R-:W2:Y:S01]  /*f7d0*/  LDL.LU R6, [R1+0x4] ;  /* 0x0000040001067983 */ /* 0x000ea20000300800 */
[----:B------:R-:W-:-:S03]  /*f7e0*/  ULDC.64 UR4, c[0x0][0x5c0] ;  /* 0x0001700000047ab9 */ /* 0x000fc60000000a00 */
[----:B------:R-:W3:Y:S04]  /*f7f0*/  LDL.LU R7, [R1] ;  /* 0x0000000001077983 */ /* 0x000ee80000300800 */
[----:B------:R-:W5:Y:S04]  /*f800*/  LDL.LU R235, [R1+0x18] ;  /* 0x0000180001eb7983 */ /* 0x000f680000300800 */
[----:B------:R-:W5:Y:S01]  /*f810*/  LDL.LU R234, [R1+0x1c] ;  /* 0x00001c0001ea7983 */ /* 0x000f620000300800 */
[----:B------:R-:W-:-:S03]  /*f820*/  LEA R4, P1, R8, UR4, 0x1 ;  /* 0x0000000408047c11 */ /* 0x000fc6000f8208ff */
[----:B------:R-:W5:Y:S04]  /*f830*/  LDL.LU R233, [R1+0x20] ;  /* 0x0000200001e97983 */ /* 0x000f680000300800 */
[----:B------:R-:W5:Y:S04]  /*f840*/  LDL.LU R232, [R1+0x24] ;  /* 0x0000240001e87983 */ /* 0x000f680000300800 */
[----:B------:R-:W5:Y:S04]  /*f850*/  LDL.LU R21, [R1+0x28] ;  /* 0x0000280001157983 */ /* 0x000f680000300800 */
[----:B------:R-:W5:Y:S01]  /*f860*/  LDL.LU R20, [R1+0x2c] ;  /* 0x00002c0001147983 */ /* 0x000f620000300800 */
[----:B------:R-:W-:-:S03]  /*f870*/  LEA.HI.X R5, R8, UR5, R11, 0x1, P1 ;  /* 0x0000000508057c11 */ /* 0x000fc600088f0c0b */
[----:B------:R-:W5:Y:S04]  /*f880*/  LDL.LU R19, [R1+0x30] ;  /* 0x0000300001137983 */ /* 0x000f680000300800 */
[----:B------:R-:W5:Y:S04]  /*f890*/  LDL.LU R18, [R1+0x34] ;  /* 0x0000340001127983 */ /* 0x000f680000300800 */
[----:B------:R-:W5:Y:S04]  /*f8a0*/  LDL.LU R15, [R1+0x38] ;  /* 0x00003800010f7983 */ /* 0x000f680000300800 */
[----:B------:R-:W5:Y:S04]  /*f8b0*/  LDL.LU R14, [R1+0x3c] ;  /* 0x00003c00010e7983 */ /* 0x000f680000300800 */
[----:B------:R-:W5:Y:S04]  /*f8c0*/  LDL.LU R8, [R1+0x8] ;  /* 0x0000080001087983 */ /* 0x000f680000300800 */
[----:B------:R-:W5:Y:S01]  /*f8d0*/  LDL.LU R9, [R1+0xc] ;  /* 0x00000c0001097983 */ /* 0x000f620000300800 */
[----:B------:R-:W-:Y:S01]  /*f8e0*/  ISETP.GT.AND P3, PT, R0, 0x1, PT ;  /* 0x000000010000780c */ /* 0x000fe20003f64270 */
[----:B------:R-:W-:-:S02]  /*f8f0*/  USHF.L.U32 UR11, UR8, 0x4, URZ ;  /* 0x00000004080b7899 */ /* 0x000fc4000800063f */
[----:B------:R-:W-:Y:S01]  /*f900*/  USHF.L.U64.HI UR5, UR8, 0x4, UR9 ;  /* 0x0000000408057899 */ /* 0x000fe20008010209 */
[----:B------:R-:W-:Y:S02]  /*f910*/  ISETP.GT.AND P1, PT, R3, RZ, P3 ;  /* 0x000000ff0300720c */ /* 0x000fe40001f24270 */
[----:B----4-:R-:W-:Y:S01]  /*f920*/  LOP3.LUT R17, R17, 0xfffffff7, RZ, 0xc0, !PT ;  /* 0xfffffff711117812 */ /* 0x010fe200078ec0ff */
[-C--:B------:R-:W-:Y:S01]  /*f930*/  FMUL R216, R216, R2.reuse ;  /* 0x00000002d8d87220 */ /* 0x080fe20000400000 */
[-C--:B------:R-:W-:Y:S01]  /*f940*/  FMUL R217, R217, R2.reuse ;  /* 0x00000002d9d97220 */ /* 0x080fe20000400000 */
[-C--:B------:R-:W-:Y:S01]  /*f950*/  FMUL R218, R218, R2.reuse ;  /* 0x00000002dada7220 */ /* 0x080fe20000400000 */
[-C--:B------:R-:W-:Y:S01]  /*f960*/  FMUL R219, R219, R2.reuse ;  /* 0x00000002dbdb7220 */ /* 0x080fe20000400000 */
[-C--:B--2---:R-:W-:Y:S01]  /*f970*/  FMUL R6, R6, R2.reuse ;  /* 0x0000000206067220 */ /* 0x084fe20000400000 */
[----:B---3--:R-:W-:-:S04]  /*f980*/  FMUL R7, R7, R2 ;  /* 0x0000000207077220 */ /* 0x008fc80000400000 */
[----:B------:R-:W-:-:S04]  /*f990*/  F2FP.BF16.F32.PACK_AB R6, RZ, R6 ;  /* 0x00000006ff06723e */ /* 0x000fc800000010ff */
[----:B------:R-:W-:Y:S02]  /*f9a0*/  PRMT R10, R6, 0x7610, R10 ;  /* 0x00007610060a7816 */ /* 0x000fe4000000000a */
[----:B------:R-:W-:-:S03]  /*f9b0*/  F2FP.BF16.F32.PACK_AB R7, RZ, R7 ;  /* 0x00000007ff07723e */ /* 0x000fc600000010ff */
[----:B------:R-:W-:Y:S01]  /*f9c0*/  @P1 STG.E.U16 desc[UR48][R4.64+0x2], R10 ;  /* 0x0000020a04001986 */ /* 0x000fe2000c101530 */
[----:B------:R-:W-:-:S03]  /*f9d0*/  IADD3 R6, P1, R4, UR11, RZ ;  /* 0x0000000b04067c10 */ /* 0x000fc6000ff3e0ff */
[----:B------:R0:W-:Y:S01]  /*f9e0*/  @P2 STG.E.U16 desc[UR48][R4.64], R7 ;  /* 0x0000000704002986 */ /* 0x0001e2000c101530 */
[----:B------:R-:W-:Y:S02]  /*f9f0*/  ISETP.GT.AND P2, PT, R3, 0x8, P0 ;  /* 0x000000080300780c */ /* 0x000fe40000744270 */
[----:B0-----:R-:W-:Y:S01]  /*fa00*/  IADD3.X R7, R5, UR5, RZ, P1, !PT ;  /* 0x0000000505077c10 */ /* 0x001fe20008ffe4ff */
[-C--:B-----5:R-:W-:Y:S01]  /*fa10*/  FMUL R8, R8, R2.reuse ;  /* 0x0000000208087220 */ /* 0x0a0fe20000400000 */
[----:B------:R-:W-:-:S04]  /*fa20*/  FMUL R9, R9, R2 ;  /* 0x0000000209097220 */ /* 0x000fc80000400000 */
[----:B------:R-:W-:Y:S02]  /*fa30*/  F2FP.BF16.F32.PACK_AB R8, RZ, R8 ;  /* 0x00000008ff08723e */ /* 0x000fe400000010ff */
[----:B------:R-:W-:Y:S02]  /*fa40*/  F2FP.BF16.F32.PACK_AB R9, RZ, R9 ;  /* 0x00000009ff09723e */ /* 0x000fe400000010ff */
[----:B------:R-:W-:Y:S02]  /*fa50*/  PRMT R11, R8, 0x7610, R11 ;  /* 0x00007610080b7816 */ /* 0x000fe4000000000b */
[----:B------:R-:W2:Y:S01]  /*fa60*/  LDL.LU R8, [R1+0x10] ;  /* 0x0000100001087983 */ /* 0x000ea20000300800 */
[----:B------:R-:W-:Y:S02]  /*fa70*/  PRMT R12, R9, 0x7610, R12 ;  /* 0x00007610090c7816 */ /* 0x000fe4000000000c */
[----:B------:R-:W-:Y:S01]  /*fa80*/  ISETP.GT.AND P1, PT, R3, 0x8, P3 ;  /* 0x000000080300780c */ /* 0x000fe20001f24270 */
[----:B------:R-:W3:Y:S04]  /*fa90*/  LDL.LU R9, [R1+0x14] ;  /* 0x0000140001097983 */ /* 0x000ee80000300800 */
[----:B------:R0:W-:Y:S01]  /*faa0*/  @P2 STG.E.U16 desc[UR48][R6.64], R11 ;  /* 0x0000000b06002986 */ /* 0x0001e2000c101530 */
[----:B------:R-:W-:-:S07]  /*fab0*/  ISETP.GT.AND P2, PT, R0, 0x9, PT ;  /* 0x000000090000780c */ /* 0x000fce0003f44270 */
[----:B------:R1:W-:Y:S01]  /*fac0*/  @P1 STG.E.U16 desc[UR48][R6.64+0x2], R12 ;  /* 0x0000020c06001986 */ /* 0x0003e2000c101530 */
[----:B------:R-:W-:Y:S02]  /*fad0*/  ISETP.GT.AND P1, PT, R0, 0x8, PT ;  /* 0x000000080000780c */ /* 0x000fe40003f24270 */
[C---:B------:R-:W-:Y:S02]  /*fae0*/  ISETP.GT.AND P4, PT, R3.reuse, RZ, P2 ;  /* 0x000000ff0300720c */ /* 0x040fe40001784270 */
[C---:B------:R-:W-:Y:S02]  /*faf0*/  ISETP.GT.AND P3, PT, R3.reuse, RZ, P1 ;  /* 0x000000ff0300720c */ /* 0x040fe40000f64270 */
[----:B------:R-:W-:-:S07]  /*fb00*/  ISETP.GT.AND P5, PT, R3, 0x8, P1 ;  /* 0x000000080300780c */ /* 0x000fce0000fa4270 */
[----:B------:R-:W-:Y:S01]  /*fb10*/  @P1 LOP3.LUT R17, R17, 0x8, RZ, 0xfc, !PT ;  /* 0x0000000811111812 */ /* 0x000fe200078efcff */
[----:B------:R-:W-:Y:S01]  /*fb20*/  UIMAD UR4, UR9, 0xf0, URZ ;  /* 0x000000f0090478a4 */ /* 0x000fe2000f8e023f */
[----:B------:R-:W-:Y:S02]  /*fb30*/  F2FP.BF16.F32.PACK_AB R216, RZ, R216 ;  /* 0x000000d8ffd8723e */ /* 0x000fe400000010ff */
[----:B------:R-:W-:Y:S02]  /*fb40*/  F2FP.BF16.F32.PACK_AB R217, RZ, R217 ;  /* 0x000000d9ffd9723e */ /* 0x000fe400000010ff */
[----:B------:R-:W-:Y:S02]  /*fb50*/  F2FP.BF16.F32.PACK_AB R218, RZ, R218 ;  /* 0x000000daffda723e */ /* 0x000fe400000010ff */
[----:B------:R-:W-:Y:S01]  /*fb60*/  F2FP.BF16.F32.PACK_AB R219, RZ, R219 ;  /* 0x000000dbffdb723e */ /* 0x000fe200000010ff */
[----:B------:R-:W-:-:S05]  /*fb70*/  FMUL R220, R220, R2 ;  /* 0x00000002dcdc7220 */ /* 0x000fca0000400000 */
[----:B------:R-:W-:Y:S01]  /*fb80*/  F2FP.BF16.F32.PACK_AB R220, RZ, R220 ;  /* 0x000000dcffdc723e */ /* 0x000fe200000010ff */
[----:B------:R-:W-:-:S05]  /*fb90*/  FMUL R221, R221, R2 ;  /* 0x00000002dddd7220 */ /* 0x000fca0000400000 */
[----:B------:R-:W-:Y:S01]  /*fba0*/  F2FP.BF16.F32.PACK_AB R221, RZ, R221 ;  /* 0x000000ddffdd723e */ /* 0x000fe200000010ff */
[-C--:B------:R-:W-:Y:S01]  /*fbb0*/  FMUL R222, R222, R2.reuse ;  /* 0x00000002dede7220 */ /* 0x080fe20000400000 */
[-C--:B------:R-:W-:Y:S01]  /*fbc0*/  FMUL R223, R223, R2.reuse ;  /* 0x00000002dfdf7220 */ /* 0x080fe20000400000 */
[----:B------:R-:W-:-:S03]  /*fbd0*/  FMUL R224, R224, R2 ;  /* 0x00000002e0e07220 */ /* 0x000fc60000400000 */
[----:B------:R-:W-:Y:S02]  /*fbe0*/  F2FP.BF16.F32.PACK_AB R222, RZ, R222 ;  /* 0x000000deffde723e */ /* 0x000fe400000010ff */
[----:B------:R-:W-:Y:S02]  /*fbf0*/  F2FP.BF16.F32.PACK_AB R223, RZ, R223 ;  /* 0x000000dfffdf723e */ /* 0x000fe400000010ff */
[----:B------:R-:W-:Y:S01]  /*fc00*/  F2FP.BF16.F32.PACK_AB R224, RZ, R224 ;  /* 0x000000e0ffe0723e */ /* 0x000fe200000010ff */
[-C--:B--2---:R-:W-:Y:S01]  /*fc10*/  FMUL R8, R8, R2.reuse ;  /* 0x0000000208087220 */ /* 0x084fe20000400000 */
[----:B---3--:R-:W-:-:S04]  /*fc20*/  FMUL R9, R9, R2 ;  /* 0x0000000209097220 */ /* 0x008fc80000400000 */
[----:B------:R-:W-:Y:S02]  /*fc30*/  F2FP.BF16.F32.PACK_AB R8, RZ, R8 ;  /* 0x00000008ff08723e */ /* 0x000fe400000010ff */
[----:B------:R-:W-:Y:S01]  /*fc40*/  F2FP.BF16.F32.PACK_AB R10, RZ, R9 ;  /* 0x00000009ff0a723e */ /* 0x000fe200000010ff */
[----:B------:R-:W-:Y:S01]  /*fc50*/  FMUL R9, R235, R2 ;  /* 0x00000002eb097220 */ /* 0x000fe20000400000 */
[----:B0-----:R-:W-:-:S04]  /*fc60*/  PRMT R11, R8, 0x7610, R11 ;  /* 0x00007610080b7816 */ /* 0x001fc8000000000b */
[----:B------:R-:W-:Y:S01]  /*fc70*/  F2FP.BF16.F32.PACK_AB R9, RZ, R9 ;  /* 0x00000009ff09723e */ /* 0x000fe200000010ff */
[----:B------:R-:W-:Y:S01]  /*fc80*/  @P3 STG.E.U16 desc[UR48][R4.64+0x10], R11 ;  /* 0x0000100b04003986 */ /* 0x000fe2000c101530 */
[----:B------:R-:W-:Y:S02]  /*fc90*/  FMUL R8, R234, R2 ;  /* 0x00000002ea087220 */ /* 0x000fe40000400000 */
[----:B-1----:R-:W-:Y:S01]  /*fca0*/  PRMT R12, R9, 0x7610, R12 ;  /* 0x00007610090c7816 */ /* 0x002fe2000000000c */
[----:B------:R0:W-:Y:S01]  /*fcb0*/  @P4 STG.E.U16 desc[UR48][R4.64+0x12], R10 ;  /* 0x0000120a04004986 */ /* 0x0001e2000c101530 */
[----:B------:R-:W-:Y:S02]  /*fcc0*/  ISETP.GT.AND P3, PT, R0, 0x10, PT ;  /* 0x000000100000780c */ /* 0x000fe40003f64270 */
[C---:B------:R-:W-:Y:S01]  /*fcd0*/  ISETP.GT.AND P4, PT, R3.reuse, 0x8, P2 ;  /* 0x000000080300780c */ /* 0x040fe20001784270 */
[----:B------:R-:W-:Y:S01]  /*fce0*/  @P5 STG.E.U16 desc[UR48][R6.64+0x10], R12 ;  /* 0x0000100c06005986 */ /* 0x000fe2000c101530 */
[----:B------:R-:W-:-:S02]  /*fcf0*/  ISETP.GT.AND P5, PT, R3, RZ, P3 ;  /* 0x000000ff0300720c */ /* 0x000fc40001fa4270 */
[----:B------:R-:W-:Y:S01]  /*fd00*/  F2FP.BF16.F32.PACK_AB R8, RZ, R8 ;  /* 0x00000008ff08723e */ /* 0x000fe200000010ff */
[----:B------:R-:W-:-:S03]  /*fd10*/  FMUL R9, R233, R2 ;  /* 0x00000002e9097220 */ /* 0x000fc60000400000 */
[----:B------:R-:W-:Y:S02]  /*fd20*/  PRMT R13, R8, 0x7610, R13 ;  /* 0x00007610080d7816 */ /* 0x000fe4000000000d */
[----:B------:R-:W-:-:S03]  /*fd30*/  F2FP.BF16.F32.PACK_AB R9, RZ, R9 ;  /* 0x00000009ff09723e */ /* 0x000fc600000010ff */
[----:B------:R-:W-:Y:S01]  /*fd40*/  @P4 STG.E.U16 desc[UR48][R6.64+0x12], R13 ;  /* 0x0000120d06004986 */ /* 0x000fe2000c101530 */
[----:B------:R-:W-:Y:S01]  /*fd50*/  ISETP.GT.AND P4, PT, R0, 0x11, PT ;  /* 0x000000110000780c */ /* 0x000fe20003f84270 */
[----:B------:R-:W-:Y:S02]  /*fd60*/  FMUL R8, R232, R2 ;  /* 0x00000002e8087220 */ /* 0x000fe40000400000 */
[----:B------:R1:W-:Y:S01]  /*fd70*/  @P5 STG.E.U16 desc[UR48][R4.64+0x20], R9 ;  /* 0x0000200904005986 */ /* 0x0003e2000c101530 */
[----:B------:R-:W-:Y:S02]  /*fd80*/  ISETP.GT.AND P5, PT, R3, RZ, P4 ;  /* 0x000000ff0300720c */ /* 0x000fe400027a4270 */
[----:B------:R-:W-:-:S04]  /*fd90*/  F2FP.BF16.F32.PACK_AB R8, RZ, R8 ;  /* 0x00000008ff08723e */ /* 0x000fc800000010ff */
[----:B0-----:R-:W-:Y:S01]  /*fda0*/  PRMT R10, R8, 0x7610, R10 ;  /* 0x00007610080a7816 */ /* 0x001fe2000000000a */
[----:B------:R-:W-:-:S06]  /*fdb0*/  FMUL R8, R21, R2 ;  /* 0x0000000215087220 */ /* 0x000fcc0000400000 */
[----:B------:R0:W-:Y:S01]  /*fdc0*/  @P5 STG.E.U16 desc[UR48][R4.64+0x22], R10 ;  /* 0x0000220a04005986 */ /* 0x0001e2000c101530 */
[----:B------:R-:W-:Y:S02]  /*fdd0*/  ISETP.GT.AND P5, PT, R3, 0x8, P3 ;  /* 0x000000080300780c */ /* 0x000fe40001fa4270 */
[----:B------:R-:W-:-:S04]  /*fde0*/  F2FP.BF16.F32.PACK_AB R8, RZ, R8 ;  /* 0x00000008ff08723e */ /* 0x000fc800000010ff */
[----:B------:R-:W-:Y:S01]  /*fdf0*/  PRMT R11, R8, 0x7610, R11 ;  /* 0x00007610080b7816 */ /* 0x000fe2000000000b */
[----:B------:R-:W-:-:S06]  /*fe00*/  FMUL R8, R20, R2 ;  /* 0x0000000214087220 */ /* 0x000fcc0000400000 */
[----:B------:R2:W-:Y:S01]  /*fe10*/  @P5 STG.E.U16 desc[UR48][R6.64+0x20], R11 ;  /* 0x0000200b06005986 */ /* 0x0005e2000c101530 */
[----:B------:R-:W-:Y:S02]  /*fe20*/  ISETP.GT.AND P5, PT, R3, 0x8, P4 ;  /* 0x000000080300780c */ /* 0x000fe400027a4270 */
[----:B-1----:R-:W-:Y:S01]  /*fe30*/  F2FP.BF16.F32.PACK_AB R9, RZ, R8 ;  /* 0x00000008ff09723e */ /* 0x002fe200000010ff */
[----:B------:R-:W-:-:S10]  /*fe40*/  FMUL R8, R19, R2 ;  /* 0x0000000213087220 */ /* 0x000fd40000400000 */
[----:B------:R1:W-:Y:S01]  /*fe50*/  @P5 STG.E.U16 desc[UR48][R6.64+0x22], R9 ;  /* 0x0000220906005986 */ /* 0x0003e2000c101530 */
[----:B------:R-:W-:-:S04]  /*fe60*/  ISETP.GT.AND P5, PT, R0, 0x18, PT ;  /* 0x000000180000780c */ /* 0x000fc80003fa4270 */
[----:B------:R-:W-:Y:S02]  /*fe70*/  ISETP.GT.AND P6, PT, R3, RZ, P5 ;  /* 0x000000ff0300720c */ /* 0x000fe40002fc4270 */
[----:B------:R-:W-:-:S04]  /*fe80*/  F2FP.BF16.F32.PACK_AB R8, RZ, R8 ;  /* 0x00000008ff08723e */ /* 0x000fc800000010ff */
[----:B0-----:R-:W-:Y:S01]  /*fe90*/  PRMT R10, R8, 0x7610, R10 ;  /* 0x00007610080a7816 */ /* 0x001fe2000000000a */
[----:B------:R-:W-:-:S06]  /*fea0*/  FMUL R8, R18, R2 ;  /* 0x0000000212087220 */ /* 0x000fcc0000400000 */
[----:B------:R-:W-:Y:S01]  /*feb0*/  @P6 STG.E.U16 desc[UR48][R4.64+0x30], R10 ;  /* 0x0000300a04006986 */ /* 0x000fe2000c101530 */
[----:B------:R-:W-:-:S04]  /*fec0*/  ISETP.GT.AND P6, PT, R0, 0x19, PT ;  /* 0x000000190000780c */ /* 0x000fc80003fc4270 */
[----:B------:R-:W-:Y:S02]  /*fed0*/  ISETP.GT.AND P1, PT, R3, RZ, P6 ;  /* 0x000000ff0300720c */ /* 0x000fe40003724270 */
[----:B------:R-:W-:-:S04]  /*fee0*/  F2FP.BF16.F32.PACK_AB R8, RZ, R8 ;  /* 0x00000008ff08723e */ /* 0x000fc800000010ff */
[----:B--2---:R-:W-:Y:S01]  /*fef0*/  PRMT R11, R8, 0x7610, R11 ;  /* 0x00007610080b7816 */ /* 0x004fe2000000000b */
[----:B------:R-:W-:-:S06]  /*ff00*/  FMUL R8, R15, R2 ;  /* 0x000000020f087220 */ /* 0x000fcc0000400000 */
[----:B------:R0:W-:Y:S01]  /*ff10*/  @P1 STG.E.U16 desc[UR48][R4.64+0x32], R11 ;  /* 0x0000320b04001986 */ /* 0x0001e2000c101530 */
[----:B------:R-:W-:Y:S02]  /*ff20*/  ISETP.GT.AND P1, PT, R3, 0x8, P5 ;  /* 0x000000080300780c */ /* 0x000fe40002f24270 */
[----:B------:R-:W-:-:S04]  /*ff30*/  F2FP.BF16.F32.PACK_AB R8, RZ, R8 ;  /* 0x00000008ff08723e */ /* 0x000fc800000010ff */
[----:B-1----:R-:W-:Y:S01]  /*ff40*/  PRMT R9, R8, 0x7610, R9 ;  /* 0x0000761008097816 */ /* 0x002fe20000000009 */
[----:B------:R-:W-:-:S06]  /*ff50*/  FMUL R8, R14, R2 ;  /* 0x000000020e087220 */ /* 0x000fcc0000400000 */
[----:B------:R-:W-:Y:S01]  /*ff60*/  @P1 STG.E.U16 desc[UR48][R6.64+0x30], R9 ;  /* 0x0000300906001986 */ /* 0x000fe2000c101530 */
[----:B------:R-:W-:Y:S02]  /*ff70*/  ISETP.GT.AND P1, PT, R3, 0x8, P6 ;  /* 0x000000080300780c */ /* 0x000fe40003724270 */
[----:B------:R-:W-:Y:S01]  /*ff80*/  F2FP.BF16.F32.PACK_AB R8, RZ, R8 ;  /* 0x00000008ff08723e */ /* 0x000fe200000010ff */
[----:B0-----:R-:W-:-:S04]  /*ff90*/  IMAD.U32 R11, RZ, RZ, UR8 ;  /* 0x00000008ff0b7e24 */ /* 0x001fc8000f8e00ff */
[----:B------:R-:W-:-:S06]  /*ffa0*/  IMAD.WIDE.U32 R10, R11, 0xf0, R6 ;  /* 0x000000f00b0a7825 */ /* 0x000fcc00078e0006 */
[----:B------:R0:W-:Y:S01]  /*ffb0*/  @P1 STG.E.U16 desc[UR48][R6.64+0x32], R8 ;  /* 0x0000320806001986 */ /* 0x0001e2000c101530 */
[----:B------:R-:W-:Y:S01]  /*ffc0*/  ISETP.GT.AND P1, PT, R3, 0x80, P0 ;  /* 0x000000800300780c */ /* 0x000fe20000724270 */
[----:B------:R-:W-:-:S12]  /*ffd0*/  VIADD R11, R11, UR4 ;  /* 0x000000040b0b7c36 */ /* 0x000fd80008000000 */
[----:B------:R-:W-:Y:S01]  /*ffe0*/  @P1 STG.E.U16 desc[UR48][R10.64], R216 ;  /* 0x000000d80a001986 */ /* 0x000fe2000c101530 */
[----:B------:R-:W-:-:S04]  /*fff0*/  ISETP.GT.AND P1, PT, R0, 0x1, PT ;  /* 0x000000010000780c */ /* 0x000fc80003f24270 */
[C---:B------:R-:W-:Y:S02]  /*10000*/  ISETP.GT.AND P1, PT, R3.reuse, 0x80, P1 ;  /* 0x000000800300780c */ /* 0x040fe40000f24270 */
[----:B------:R-:W-:-:S11]  /*10010*/  ISETP.GT.AND P0, PT, R3, 0x88, P0 ;  /* 0x000000880300780c */ /* 0x000fd60000704270 */
[----:B------:R-:W-:Y:S01]  /*10020*/  @P1 STG.E.U16 desc[UR48][R10.64+0x2], R217 ;  /* 0x000002d90a001986 */ /* 0x000fe2000c101530 */
[----:B0-----:R-:W-:-:S04]  /*10030*/  IADD3 R8, P1, R10, UR11, RZ ;  /* 0x0000000b0a087c10 */ /* 0x001fc8000ff3e0ff */
[----:B------:R-:W-:-:S05]  /*10040*/  IADD3.X R9, R11, UR5, RZ, P1, !PT ;  /* 0x000000050b097c10 */ /* 0x000fca0008ffe4ff */
[----:B------:R-:W-:Y:S01]  /*10050*/  @P0 STG.E.U16 desc[UR48][R8.64], R218 ;  /* 0x000000da08000986 */ /* 0x000fe2000c101530 */
[----:B------:R-:W-:-:S04]  /*10060*/  ISETP.GT.AND P0, PT, R0, 0x1, PT ;  /* 0x000000010000780c */ /* 0x000fc80003f04270 */
[----:B------:R-:W-:Y:S02]  /*10070*/  ISETP.GT.AND P0, PT, R3, 0x88, P0 ;  /* 0x000000880300780c */ /* 0x000fe40000704270 */
[----:B------:R-:W-:-:S11]  /*10080*/  LOP3.LUT P1, RZ, R17, 0x8, RZ, 0xc0, !PT ;  /* 0x0000000811ff7812 */ /* 0x000fd6000782c0ff */
[----:B------:R-:W-:Y:S01]  /*10090*/  @P0 STG.E.U16 desc[UR48][R8.64+0x2], R219 ;  /* 0x000002db08000986 */ /* 0x000fe2000c101530 */
[----:B------:R-:W-:-:S13]  /*100a0*/  ISETP.GT.AND P0, PT, R3, 0x80, P1 ;  /* 0x000000800300780c */ /* 0x000fda0000f04270 */
[----:B------:R-:W-:Y:S01]  /*100b0*/  @P0 STG.E.U16 desc[UR48][R10.64+0x10], R220 ;  /* 0x000010dc0a000986 */ /* 0x000fe2000c101530 */
[C---:B------:R-:W-:Y:S02]  /*100c0*/  ISETP.GT.AND P0, PT, R3.reuse, 0x80, P2 ;  /* 0x000000800300780c */ /* 0x040fe40001704270 */
[C---:B------:R-:W-:Y:S02]  /*100d0*/  ISETP.GT.AND P1, PT, R3.reuse, 0x88, P1 ;  /* 0x000000880300780c */ /* 0x040fe40000f24270 */
[----:B------:R-:W-:-:S09]  /*100e0*/  ISETP.GT.AND P2, PT, R3, 0x88, P2 ;  /* 0x000000880300780c */ /* 0x000fd20001744270 */
[----:B------:R-:W-:Y:S01]  /*100f0*/  @P0 STG.E.U16 desc[UR48][R10.64+0x12], R221 ;  /* 0x000012dd0a000986 */ /* 0x000fe2000c101530 */
[----:B------:R-:W-:-:S03]  /*10100*/  ISETP.GT.AND P0, PT, R3, 0x80, P3 ;  /* 0x000000800300780c */ /* 0x000fc60001f04270 */
[----:B------:R-:W-:Y:S04]  /*10110*/  @P1 STG.E.U16 desc[UR48][R8.64+0x10], R222 ;  /* 0x000010de08001986 */ /* 0x000fe8000c101530 */
[----:B------:R-:W-:Y:S01]  /*10120*/  @P2 STG.E.U16 desc[UR48][R8.64+0x12], R223 ;  /* 0x000012df08002986 */ /* 0x000fe2000c101530 */
[----:B------:R-:W-:-:S05]  /*10130*/  ISETP.GT.AND P2, PT, R3, 0x80, P5 ;  /* 0x000000800300780c */ /* 0x000fca0002f44270 */
[----:B------:R-:W-:Y:S01]  /*10140*/  @P0 STG.E.U16 desc[UR48][R10.64+0x20], R224 ;  /* 0x000020e00a000986 */ /* 0x000fe2000c101530 */
[C---:B------:R-:W-:Y:S02]  /*10150*/  ISETP.GT.AND P0, PT, R3.reuse, 0x80, P4 ;  /* 0x000000800300780c */ /* 0x040fe40002704270 */
[----:B------:R-:W-:Y:S01]  /*10160*/  ISETP.GT.AND P3, PT, R3, 0x88, P3 ;  /* 0x000000880300780c */ /* 0x000fe20001f64270 */
[-C--:B------:R-:W-:Y:S01]  /*10170*/  FMUL R225, R225, R2.reuse ;  /* 0x00000002e1e17220 */ /* 0x080fe20000400000 */
[C---:B------:R-:W-:Y:S01]  /*10180*/  ISETP.GT.AND P4, PT, R3.reuse, 0x88, P4 ;  /* 0x000000880300780c */ /* 0x040fe20002784270 */
[-C--:B------:R-:W-:Y:S01]  /*10190*/  FMUL R226, R226, R2.reuse ;  /* 0x00000002e2e27220 */ /* 0x080fe20000400000 */
[----:B------:R-:W-:Y:S01]  /*101a0*/  ISETP.GT.AND P1, PT, R3, 0x80, P6 ;  /* 0x000000800300780c */ /* 0x000fe20003724270 */
[-C--:B------:R-:W-:Y:S01]  /*101b0*/  FMUL R227, R227, R2.reuse ;  /* 0x00000002e3e37220 */ /* 0x080fe20000400000 */
[----:B------:R-:W-:Y:S01]  /*101c0*/  ISETP.GT.AND P5, PT, R3, 0x88, P5 ;  /* 0x000000880300780c */ /* 0x000fe20002fa4270 */
[-C--:B------:R-:W-:Y:S01]  /*101d0*/  FMUL R228, R228, R2.reuse ;  /* 0x00000002e4e47220 */ /* 0x080fe20000400000 */
[-C--:B------:R-:W-:Y:S01]  /*101e0*/  FMUL R229, R229, R2.reuse ;  /* 0x00000002e5e57220 */ /* 0x080fe20000400000 */
[----:B------:R-:W-:Y:S01]  /*101f0*/  F2FP.BF16.F32.PACK_AB R225, RZ, R225 ;  /* 0x000000e1ffe1723e */ /* 0x000fe200000010ff */
[----:B------:R-:W-:Y:S01]  /*10200*/  FMUL R230, R230, R2 ;  /* 0x00000002e6e67220 */ /* 0x000fe20000400000 */
[--C-:B------:R-:W-:Y:S01]  /*10210*/  @P0 IMAD.MOV.U32 R14, RZ, RZ, R10.reuse ;  /* 0x000000ffff0e0224 */ /* 0x100fe200078e000a */
[----:B------:R-:W-:Y:S01]  /*10220*/  F2FP.BF16.F32.PACK_AB R226, RZ, R226 ;  /* 0x000000e2ffe2723e */ /* 0x000fe200000010ff */
[--C-:B------:R-:W-:Y:S01]  /*10230*/  @P0 IMAD.MOV.U32 R15, RZ, RZ, R11.reuse ;  /* 0x000000ffff0f0224 */ /* 0x100fe200078e000b */
[----:B------:R-:W-:Y:S01]  /*10240*/  F2FP.BF16.F32.PACK_AB R227, RZ, R227 ;  /* 0x000000e3ffe3723e */ /* 0x000fe200000010ff */
[----:B------:R-:W-:Y:S01]  /*10250*/  @P2 IMAD.MOV.U32 R12, RZ, RZ, R10 ;  /* 0x000000ffff0c2224 */ /* 0x000fe200078e000a */
[----:B------:R-:W-:Y:S01]  /*10260*/  F2FP.BF16.F32.PACK_AB R228, RZ, R228 ;  /* 0x000000e4ffe4723e */ /* 0x000fe200000010ff */
[----:B------:R-:W-:Y:S01]  /*10270*/  @P2 IMAD.MOV.U32 R13, RZ, RZ, R11 ;  /* 0x000000ffff0d2224 */ /* 0x000fe200078e000b */
[----:B------:R-:W-:Y:S01]  /*10280*/  F2FP.BF16.F32.PACK_AB R229, RZ, R229 ;  /* 0x000000e5ffe5723e */ /* 0x000fe200000010ff */
[----:B------:R-:W-:Y:S01]  /*10290*/  @P0 STG.E.U16 desc[UR48][R14.64+0x22], R225 ;  /* 0x000022e10e000986 */ /* 0x000fe2000c101530 */
[----:B------:R-:W-:-:S02]  /*102a0*/  F2FP.BF16.F32.PACK_AB R230, RZ, R230 ;  /* 0x000000e6ffe6723e */ /* 0x000fc400000010ff */
[----:B------:R-:W-:Y:S01]  /*102b0*/  ISETP.GT.AND P0, PT, R3, 0x88, P6 ;  /* 0x000000880300780c */ /* 0x000fe20003704270 */
[----:B------:R-:W-:Y:S01]  /*102c0*/  @P3 STG.E.U16 desc[UR48][R8.64+0x20], R226 ;  /* 0x000020e208003986 */ /* 0x000fe2000c101530 */
[----:B------:R-:W-:-:S03]  /*102d0*/  FMUL R231, R231, R2 ;  /* 0x00000002e7e77220 */ /* 0x000fc60000400000 */
[----:B------:R-:W-:Y:S01]  /*102e0*/  @P4 STG.E.U16 desc[UR48][R8.64+0x22], R227 ;  /* 0x000022e308004986 */ /* 0x000fe2000c101530 */
[----:B------:R-:W-:-:S03]  /*102f0*/  ISETP.GT.AND P6, PT, R0, 0x20, PT ;  /* 0x000000200000780c */ /* 0x000fc60003fc4270 */
[----:B------:R-:W-:Y:S04]  /*10300*/  @P2 STG.E.U16 desc[UR48][R12.64+0x30], R228 ;  /* 0x000030e40c002986 */ /* 0x000fe8000c101530 */
[----:B------:R0:W-:Y:S04]  /*10310*/  @P1 STG.E.U16 desc[UR48][R10.64+0x32], R229 ;  /* 0x000032e50a001986 */ /* 0x0001e8000c101530 */
[----:B------:R-:W-:Y:S01]  /*10320*/  @P5 STG.E.U16 desc[UR48][R8.64+0x30], R230 ;  /* 0x000030e608005986 */ /* 0x000fe2000c101530 */
[----:B------:R-:W-:Y:S02]  /*10330*/  ISETP.GT.AND P5, PT, R0, 0x21, PT ;  /* 0x000000210000780c */ /* 0x000fe40003fa4270 */
[----:B------:R-:W-:-:S02]  /*10340*/  F2FP.BF16.F32.PACK_AB R231, RZ, R231 ;  /* 0x000000e7ffe7723e */ /* 0x000fc400000010ff */
[C---:B------:R-:W-:Y:S02]  /*10350*/  ISETP.GT.AND P1, PT, R3.reuse, RZ, P6 ;  /* 0x000000ff0300720c */ /* 0x040fe40003724270 */
[C---:B------:R-:W-:Y:S02]  /*10360*/  ISETP.GT.AND P2, PT, R3.reuse, RZ, P5 ;  /* 0x000000ff0300720c */ /* 0x040fe40002f44270 */
[----:B------:R-:W-:Y:S01]  /*10370*/  ISETP.GT.AND P3, PT, R3, 0x8, P6 ;  /* 0x000000080300780c */ /* 0x000fe20003764270 */
[-C--:B------:R-:W-:Y:S01]  /*10380*/  FMUL R200, R200, R2.reuse ;  /* 0x00000002c8c87220 */ /* 0x080fe20000400000 */
[-C--:B------:R-:W-:Y:S01]  /*10390*/  FMUL R201, R201, R2.reuse ;  /* 0x00000002c9c97220 */ /* 0x080fe20000400000 */
[-C--:B------:R-:W-:Y:S01]  /*103a0*/  FMUL R202, R202, R2.reuse ;  /* 0x00000002caca7220 */ /* 0x080fe20000400000 */
[----:B------:R1:W-:Y:S01]  /*103b0*/  @P0 STG.E.U16 desc[UR48][R8.64+0x32], R231 ;  /* 0x000032e708000986 */ /* 0x0003e2000c101530 */
[----:B------:R-:W-:Y:S01]  /*103c0*/  ISETP.GT.AND P0, PT, R3, 0x8, P5 ;  /* 0x000000080300780c */ /* 0x000fe20002f04270 */
[----:B------:R-:W-:Y:S01]  /*103d0*/  FMUL R203, R203, R2 ;  /* 0x00000002cbcb7220 */ /* 0x000fe20000400000 */
[----:B------:R-:W-:-:S02]  /*103e0*/  F2FP.BF16.F32.PACK_AB R200, RZ, R200 ;  /* 0x000000c8ffc8723e */ /* 0x000fc400000010ff */
[----:B------:R-:W-:Y:S02]  /*103f0*/  F2FP.BF16.F32.PACK_AB R201, RZ, R201 ;  /* 0x000000c9ffc9723e */ /* 0x000fe400000010ff */
[----:B------:R-:W-:Y:S01]  /*10400*/  F2FP.BF16.F32.PACK_AB R202, RZ, R202 ;  /* 0x000000caffca723e */ /* 0x000fe200000010ff */
[----:B------:R2:W-:Y:S01]  /*10410*/  @P1 STG.E.U16 desc[UR48][R4.64+0x40], R200 ;  /* 0x000040c804001986 */ /* 0x0005e2000c101530 */
[----:B------:R-:W-:-:S03]  /*10420*/  F2FP.BF16.F32.PACK_AB R203, RZ, R203 ;  /* 0x000000cbffcb723e */ /* 0x000fc600000010ff */
[----:B------:R2:W-:Y:S01]  /*10430*/  @P2 STG.E.U16 desc[UR48][R4.64+0x42], R201 ;  /* 0x000042c904002986 */ /* 0x0005e2000c101530 */
[----:B------:R-:W-:-:S03]  /*10440*/  ISETP.GT.AND P4, PT, R0, 0x28, PT ;  /* 0x000000280000780c */ /* 0x000fc60003f84270 */
[----:B------:R2:W-:Y:S01]  /*10450*/  @P3 STG.E.U16 desc[UR48][R6.64+0x40], R202 ;  /* 0x000040ca06003986 */ /* 0x0005e2000c101530 */
[----:B------:R-:W-:Y:S02]  /*10460*/  ISETP.GT.AND P3, PT, R0, 0x29, PT ;  /* 0x000000290000780c */ /* 0x000fe40003f64270 */
[C---:B------:R-:W-:Y:S01]  /*10470*/  ISETP.GT.AND P2, PT, R3.reuse, RZ, P4 ;  /* 0x000000ff0300720c */ /* 0x040fe20002744270 */
[----:B------:R2:W-:Y:S01]  /*10480*/  @P0 STG.E.U16 desc[UR48][R6.64+0x42], R203 ;  /* 0x000042cb06000986 */ /* 0x0005e2000c101530 */
[----:B------:R-:W-:Y:S01]  /*10490*/  ISETP.GT.AND P0, PT, R3, RZ, P3 ;  /* 0x000000ff0300720c */ /* 0x000fe20001f04270 */
[-C--:B------:R-:W-:Y:S01]  /*104a0*/  FMUL R204, R204, R2.reuse ;  /* 0x00000002cccc7220 */ /* 0x080fe20000400000 */
[-C--:B------:R-:W-:Y:S01]  /*104b0*/  FMUL R205, R205, R2.reuse ;  /* 0x00000002cdcd7220 */ /* 0x080fe20000400000 */
[----:B------:R-:W-:Y:S01]  /*104c0*/  ISETP.GT.AND P1, PT, R3, 0x8, P4 ;  /* 0x000000080300780c */ /* 0x000fe20002724270 */
[----:B------:R-:W-:Y:S02]  /*104d0*/  FMUL R206, R206, R2 ;  /* 0x00000002cece7220 */ /* 0x000fe40000400000 */
[----:B------:R-:W-:-:S02]  /*104e0*/  F2FP.BF16.F32.PACK_AB R204, RZ, R204 ;  /* 0x000000ccffcc723e */ /* 0x000fc400000010ff */
[----:B------:R-:W-:Y:S02]  /*104f0*/  F2FP.BF16.F32.PACK_AB R205, RZ, R205 ;  /* 0x000000cdffcd723e */ /* 0x000fe400000010ff */
[----:B------:R-:W-:Y:S01]  /*10500*/  F2FP.BF16.F32.PACK_AB R206, RZ, R206 ;  /* 0x000000ceffce723e */ /* 0x000fe200000010ff */
[----:B------:R2:W-:Y:S01]  /*10510*/  @P2 STG.E.U16 desc[UR48][R4.64+0x50], R204 ;  /* 0x000050cc04002986 */ /* 0x0005e2000c101530 */
[----:B------:R-:W-:-:S03]  /*10520*/  ISETP.GT.AND P2, PT, R0, 0x30, PT ;  /* 0x000000300000780c */ /* 0x000fc60003f44270 */
[----:B------:R2:W-:Y:S01]  /*10530*/  @P0 STG.E.U16 desc[UR48][R4.64+0x52], R205 ;  /* 0x000052cd04000986 */ /* 0x0005e2000c101530 */
[----:B------:R-:W-:Y:S01]  /*10540*/  ISETP.GT.AND P0, PT, R3, 0x8, P3 ;  /* 0x000000080300780c */ /* 0x000fe20001f04270 */
[-C--:B------:R-:W-:Y:S02]  /*10550*/  FMUL R207, R207, R2.reuse ;  /* 0x00000002cfcf7220 */ /* 0x080fe40000400000 */
[----:B------:R2:W-:Y:S01]  /*10560*/  @P1 STG.E.U16 desc[UR48][R6.64+0x50], R206 ;  /* 0x000050ce06001986 */ /* 0x0005e2000c101530 */
[----:B------:R-:W-:Y:S01]  /*10570*/  ISETP.GT.AND P1, PT, R3, RZ, P2 ;  /* 0x000000ff0300720c */ /* 0x000fe20001724270 */
[----:B------:R-:W-:Y:S01]  /*10580*/  FMUL R208, R208, R2 ;  /* 0x00000002d0d07220 */ /* 0x000fe20000400000 */
[----:B------:R-:W-:-:S04]  /*10590*/  F2FP.BF16.F32.PACK_AB R207, RZ, R207 ;  /* 0x000000cfffcf723e */ /* 0x000fc800000010ff */
[----:B------:R-:W-:-:S03]  /*105a0*/  F2FP.BF16.F32.PACK_AB R208, RZ, R208 ;  /* 0x000000d0ffd0723e */ /* 0x000fc600000010ff */
[----:B------:R2:W-:Y:S01]  /*105b0*/  @P0 STG.E.U16 desc[UR48][R6.64+0x52], R207 ;  /* 0x000052cf06000986 */ /* 0x0005e2000c101530 */
[----:B------:R-:W-:-:S03]  /*105c0*/  ISETP.GT.AND P0, PT, R0, 0x31, PT ;  /* 0x000000310000780c */ /* 0x000fc60003f04270 */
[----:B------:R2:W-:Y:S01]  /*105d0*/  @P1 STG.E.U16 desc[UR48][R4.64+0x60], R208 ;  /* 0x000060d004001986 */ /* 0x0005e2000c101530 */
[----:B------:R-:W-:Y:S01]  /*105e0*/  ISETP.GT.AND P1, PT, R3, RZ, P0 ;  /* 0x000000ff0300720c */ /* 0x000fe20000724270 */
[----:B------:R-:W-:-:S05]  /*105f0*/  FMUL R209, R209, R2 ;  /* 0x00000002d1d17220 */ /* 0x000fca0000400000 */
[----:B------:R-:W-:Y:S01]  /*10600*/  F2FP.BF16.F32.PACK_AB R209, RZ, R209 ;  /* 0x000000d1ffd1723e */ /* 0x000fe200000010ff */
[----:B------:R-:W-:-:S06]  /*10610*/  FMUL R210, R210, R2 ;  /* 0x00000002d2d27220 */ /* 0x000fcc0000400000 */
[----:B------:R2:W-:Y:S01]  /*10620*/  @P1 STG.E.U16 desc[UR48][R4.64+0x62], R209 ;  /* 0x000062d104001986 */ /* 0x0005e2000c101530 */
[----:B------:R-:W-:Y:S02]  /*10630*/  ISETP.GT.AND P1, PT, R3, 0x8, P2 ;  /* 0x000000080300780c */ /* 0x000fe40001724270 */
[----:B------:R-:W-:Y:S01]  /*10640*/  F2FP.BF16.F32.PACK_AB R210, RZ, R210 ;  /* 0x000000d2ffd2723e */ /* 0x000fe200000010ff */
[----:B------:R-:W-:Y:S01]  /*10650*/  FMUL R211, R211, R2 ;  /* 0x00000002d3d37220 */ /* 0x000fe20000400000 */
[----:B0-----:R-:W-:-:S09]  /*10660*/  IMAD.U32 R11, RZ, RZ, UR8 ;  /* 0x00000008ff0b7e24 */ /* 0x001fd2000f8e00ff */
[----:B------:R2:W-:Y:S01]  /*10670*/  @P1 STG.E.U16 desc[UR48][R6.64+0x60], R210 ;  /* 0x000060d206001986 */ /* 0x0005e2000c101530 */
[----:B------:R-:W-:Y:S01]  /*10680*/  ISETP.GT.AND P1, PT, R3, 0x8, P0 ;  /* 0x000000080300780c */ /* 0x000fe20000724270 */
[----:B------:R-:W-:Y:S01]  /*10690*/  IMAD.WIDE.U32 R10, R11, 0xf0, R6 ;  /* 0x000000f00b0a7825 */ /* 0x000fe200078e0006 */
[----:B------:R-:W-:-:S03]  /*106a0*/  F2FP.BF16.F32.PACK_AB R211, RZ, R211 ;  /* 0x000000d3ffd3723e */ /* 0x000fc600000010ff */
[----:B------:R-:W-:-:S08]  /*106b0*/  VIADD R11, R11, UR4 ;  /* 0x000000040b0b7c36 */ /* 0x000fd00008000000 */
[----:B------:R2:W-:Y:S01]  /*106c0*/  @P1 STG.E.U16 desc[UR48][R6.64+0x62], R211 ;  /* 0x000062d306001986 */ /* 0x0005e2000c101530 */
[----:B-1----:R-:W-:-:S04]  /*106d0*/  IADD3 R8, P1, R10, UR11, RZ ;  /* 0x0000000b0a087c10 */ /* 0x002fc8000ff3e0ff */
[----:B------:R-:W-:Y:S02]  /*106e0*/  IADD3.X R9, R11, UR5, RZ, P1, !PT ;  /* 0x000000050b097c10 */ /* 0x000fe40008ffe4ff */
[----:B------:R-:W-:Y:S02]  /*106f0*/  ISETP.GT.AND P1, PT, R0, 0x38, PT ;  /* 0x000000380000780c */ /* 0x000fe40003f24270 */
[----:B------:R-:W-:Y:S02]  /*10700*/  P2R R12, PR, RZ, 0x40 ;  /* 0x00000040ff0c7803 */ /* 0x000fe40000000000 */
[----:B------:R-:W-:Y:S01]  /*10710*/  ISETP.GT.AND P6, PT, R3, RZ, P1 ;  /* 0x000000ff0300720c */ /* 0x000fe20000fc4270 */
[----:B------:R-:W-:Y:S01]  /*10720*/  FMUL R212, R212, R2 ;  /* 0x00000002d4d47220 */ /* 0x000fe20000400000 */
[----:B------:R-:W-:Y:S02]  /*10730*/  P2R R13, PR, RZ, 0x10 ;  /* 0x00000010ff0d7803 */ /* 0x000fe40000000000 */
[----:B------:R-:W-:-:S02]  /*10740*/  ISETP.GT.AND P4, PT, R0, 0x39, PT ;  /* 0x000000390000780c */ /* 0x000fc40003f84270 */
[----:B------:R-:W-:Y:S01]  /*10750*/  F2FP.BF16.F32.PACK_AB R212, RZ, R212 ;  /* 0x000000d4ffd4723e */ /* 0x000fe200000010ff */
[----:B------:R-:W-:-:S06]  /*10760*/  FMUL R213, R213, R2 ;  /* 0x00000002d5d57220 */ /* 0x000fcc0000400000 */
[----:B------:R2:W-:Y:S01]  /*10770*/  @P6 STG.E.U16 desc[UR48][R4.64+0x70], R212 ;  /* 0x000070d404006986 */ /* 0x0005e2000c101530 */
[C---:B------:R-:W-:Y:S02]  /*10780*/  ISETP.GT.AND P6, PT, R3.reuse, RZ, P4 ;  /* 0x000000ff0300720c */ /* 0x040fe400027c4270 */
[----:B------:R-:W-:Y:S01]  /*10790*/  F2FP.BF16.F32.PACK_AB R213, RZ, R213 ;  /* 0x000000d5ffd5723e */ /* 0x000fe200000010ff */
[-C--:B------:R-:W-:Y:S01]  /*107a0*/  FMUL R214, R214, R2.reuse ;  /* 0x00000002d6d67220 */ /* 0x080fe20000400000 */
[----:B------:R-:W-:Y:S01]  /*107b0*/  ISETP.GT.AND P4, PT, R3, 0x8, P4 ;  /* 0x000000080300780c */ /* 0x000fe20002784270 */
[----:B------:R-:W-:-:S08]  /*107c0*/  FMUL R215, R215, R2 ;  /* 0x00000002d7d77220 */ /* 0x000fd00000400000 */
[----:B------:R2:W-:Y:S01]  /*107d0*/  @P6 STG.E.U16 desc[UR48][R4.64+0x72], R213 ;  /* 0x000072d504006986 */ /* 0x0005e2000c101530 */
[----:B------:R-:W-:Y:S02]  /*107e0*/  ISETP.GT.AND P6, PT, R3, 0x8, P1 ;  /* 0x000000080300780c */ /* 0x000fe40000fc4270 */
[----:B------:R-:W-:Y:S02]  /*107f0*/  F2FP.BF16.F32.PACK_AB R214, RZ, R214 ;  /* 0x000000d6ffd6723e */ /* 0x000fe400000010ff */
[----:B------:R-:W-:Y:S01]  /*10800*/  F2FP.BF16.F32.PACK_AB R215, RZ, R215 ;  /* 0x000000d7ffd7723e */ /* 0x000fe200000010ff */
[----:B------:R-:W-:-:S04]  /*10810*/  FMUL R184, R184, R2 ;  /* 0x00000002b8b87220 */ /* 0x000fc80000400000 */
[----:B------:R2:W-:Y:S04]  /*10820*/  @P4 STG.E.U16 desc[UR48][R6.64+0x72], R215 ;  /* 0x000072d706004986 */ /* 0x0005e8000c101530 */
[----:B------:R2:W-:Y:S01]  /*10830*/  @P6 STG.E.U16 desc[UR48][R6.64+0x70], R214 ;  /* 0x000070d606006986 */ /* 0x0005e2000c101530 */
[----:B------:R-:W-:-:S04]  /*10840*/  ISETP.NE.AND P6, PT, R12, RZ, PT ;  /* 0x000000ff0c00720c */ /* 0x000fc80003fc5270 */
[----:B------:R-:W-:Y:S02]  /*10850*/  ISETP.GT.AND P4, PT, R3, 0x80, P6 ;  /* 0x000000800300780c */ /* 0x000fe40003784270 */
[----:B------:R-:W-:Y:S01]  /*10860*/  F2FP.BF16.F32.PACK_AB R184, RZ, R184 ;  /* 0x000000b8ffb8723e */ /* 0x000fe200000010ff */
[-C--:B------:R-:W-:Y:S01]  /*10870*/  FMUL R185, R185, R2.reuse ;  /* 0x00000002b9b97220 */ /* 0x080fe20000400000 */
[----:B------:R-:W-:-:S09]  /*10880*/  FMUL R187, R187, R2 ;  /* 0x00000002bbbb7220 */ /* 0x000fd20000400000 */
[----:B------:R2:W-:Y:S01]  /*10890*/  @P4 STG.E.U16 desc[UR48][R10.64+0x40], R184 ;  /* 0x000040b80a004986 */ /* 0x0005e2000c101530 */
[C---:B------:R-:W-:Y:S02]  /*108a0*/  ISETP.GT.AND P4, PT, R3.reuse, 0x80, P5 ;  /* 0x000000800300780c */ /* 0x040fe40002f84270 */
[C---:B------:R-:W-:Y:S02]  /*108b0*/  ISETP.GT.AND P5, PT, R3.reuse, 0x88, P5 ;  /* 0x000000880300780c */ /* 0x040fe40002fa4270 */
[----:B------:R-:W-:Y:S02]  /*108c0*/  F2FP.BF16.F32.PACK_AB R185, RZ, R185 ;  /* 0x000000b9ffb9723e */ /* 0x000fe400000010ff */
[----:B------:R-:W-:Y:S02]  /*108d0*/  F2FP.BF16.F32.PACK_AB R187, RZ, R187 ;  /* 0x000000bbffbb723e */ /* 0x000fe400000010ff */
[----:B------:R-:W-:-:S05]  /*108e0*/  ISETP.GT.AND P6, PT, R3, 0x88, P6 ;  /* 0x000000880300780c */ /* 0x000fca00037c4270 */
[----:B------:R2:W-:Y:S01]  /*108f0*/  @P4 STG.E.U16 desc[UR48][R10.64+0x42], R185 ;  /* 0x000042b90a004986 */ /* 0x0005e2000c101530 */
[----:B------:R-:W-:-:S03]  /*10900*/  ISETP.NE.AND P4, PT, R13, RZ, PT ;  /* 0x000000ff0d00720c */ /* 0x000fc60003f85270 */
[----:B------:R2:W-:Y:S01]  /*10910*/  @P5 STG.E.U16 desc[UR48][R8.64+0x42], R187 ;  /* 0x000042bb08005986 */ /* 0x0005e2000c101530 */
[----:B------:R-:W-:Y:S01]  /*10920*/  ISETP.GT.AND P5, PT, R3, 0x80, P4 ;  /* 0x000000800300780c */ /* 0x000fe200027a4270 */
[-C--:B------:R-:W-:Y:S01]  /*10930*/  FMUL R186, R186, R2.reuse ;  /* 0x00000002baba7220 */ /* 0x080fe20000400000 */
[----:B------:R-:W-:-:S04]  /*10940*/  FMUL R188, R188, R2 ;  /* 0x00000002bcbc7220 */ /* 0x000fc80000400000 */
[----:B------:R-:W-:Y:S02]  /*10950*/  F2FP.BF16.F32.PACK_AB R186, RZ, R186 ;  /* 0x000000baffba723e */ /* 0x000fe400000010ff */
[----:B------:R-:W-:-:S03]  /*10960*/  F2FP.BF16.F32.PACK_AB R188, RZ, R188 ;  /* 0x000000bcffbc723e */ /* 0x000fc600000010ff */
[----:B------:R2:W-:Y:S01]  /*10970*/  @P6 STG.E.U16 desc[UR48][R8.64+0x40], R186 ;  /* 0x000040ba08006986 */ /* 0x0005e2000c101530 */
[----:B------:R-:W-:-:S03]  /*10980*/  ISETP.GT.AND P4, PT, R3, 0x88, P4 ;  /* 0x000000880300780c */ /* 0x000fc60002784270 */
[----:B------:R2:W-:Y:S01]  /*10990*/  @P5 STG.E.U16 desc[UR48][R10.64+0x50], R188 ;  /* 0x000050bc0a005986 */ /* 0x0005e2000c101530 */
[----:B------:R-:W-:Y:S01]  /*109a0*/  ISETP.GT.AND P5, PT, R3, 0x80, P3 ;  /* 0x000000800300780c */ /* 0x000fe20001fa4270 */
[-C--:B------:R-:W-:Y:S01]  /*109b0*/  FMUL R189, R189, R2.reuse ;  /* 0x00000002bdbd7220 */ /* 0x080fe20000400000 */
[----:B------:R-:W-:-:S04]  /*109c0*/  FMUL R190, R190, R2 ;  /* 0x00000002bebe7220 */ /* 0x000fc80000400000 */
[----:B------:R-:W-:Y:S02]  /*109d0*/  F2FP.BF16.F32.PACK_AB R189, RZ, R189 ;  /* 0x000000bdffbd723e */ /* 0x000fe400000010ff */
[----:B------:R-:W-:Y:S02]  /*109e0*/  F2FP.BF16.F32.PACK_AB R190, RZ, R190 ;  /* 0x000000beffbe723e */ /* 0x000fe400000010ff */
[----:B------:R-:W-:-:S03]  /*109f0*/  ISETP.GT.AND P3, PT, R3, 0x88, P3 ;  /* 0x000000880300780c */ /* 0x000fc60001f64270 */
[----:B------:R2:W-:Y:S01]  /*10a00*/  @P5 STG.E.U16 desc[UR48][R10.64+0x52], R189 ;  /* 0x000052bd0a005986 */ /* 0x0005e2000c101530 */
[----:B------:R-:W-:-:S03]  /*10a10*/  FMUL R191, R191, R2 ;  /* 0x00000002bfbf7220 */ /* 0x000fc60000400000 */
[----:B------:R2:W-:Y:S01]  /*10a20*/  @P4 STG.E.U16 desc[UR48][R8.64+0x50], R190 ;  /* 0x000050be08004986 */ /* 0x0005e2000c101530 */
[C---:B------:R-:W-:Y:S01]  /*10a30*/  ISETP.GT.AND P4, PT, R3.reuse, 0x80, P2 ;  /* 0x000000800300780c */ /* 0x040fe20001784270 */
[----:B------:R-:W-:Y:S01]  /*10a40*/  FMUL R192, R192, R2 ;  /* 0x00000002c0c07220 */ /* 0x000fe20000400000 */
[----:B------:R-:W-:Y:S02]  /*10a50*/  F2FP.BF16.F32.PACK_AB R191, RZ, R191 ;  /* 0x000000bfffbf723e */ /* 0x000fe400000010ff */
[C---:B------:R-:W-:Y:S02]  /*10a60*/  ISETP.GT.AND P5, PT, R3.reuse, 0x80, P0 ;  /* 0x000000800300780c */ /* 0x040fe400007a4270 */
[----:B------:R-:W-:Y:S02]  /*10a70*/  F2FP.BF16.F32.PACK_AB R192, RZ, R192 ;  /* 0x000000c0ffc0723e */ /* 0x000fe400000010ff */
[----:B------:R-:W-:Y:S01]  /*10a80*/  ISETP.GT.AND P2, PT, R3, 0x88, P2 ;  /* 0x000000880300780c */ /* 0x000fe20001744270 */
[-C--:B------:R-:W-:Y:S01]  /*10a90*/  FMUL R193, R193, R2.reuse ;  /* 0x00000002c1c17220 */ /* 0x080fe20000400000 */
[----:B------:R-:W-:Y:S01]  /*10aa0*/  ISETP.GT.AND P6, PT, R0, 0x39, PT ;  /* 0x000000390000780c */ /* 0x000fe20003fc4270 */
[----:B------:R-:W-:Y:S01]  /*10ab0*/  FMUL R194, R194, R2 ;  /* 0x00000002c2c27220 */ /* 0x000fe20000400000 */
[----:B------:R2:W-:Y:S01]  /*10ac0*/  @P3 STG.E.U16 desc[UR48][R8.64+0x52], R191 ;  /* 0x000052bf08003986 */ /* 0x0005e2000c101530 */
[----:B------:R-:W-:-:S02]  /*10ad0*/  ISETP.GT.AND P0, PT, R3, 0x88, P0 ;  /* 0x000000880300780c */ /* 0x000fc40000704270 */
[C---:B------:R-:W-:Y:S01]  /*10ae0*/  ISETP.GT.AND P3, PT, R3.reuse, 0x80, P1 ;  /* 0x000000800300780c */ /* 0x040fe20000f64270 */
[----:B------:R2:W-:Y:S01]  /*10af0*/  @P4 STG.E.U16 desc[UR48][R10.64+0x60], R192 ;  /* 0x000060c00a004986 */ /* 0x0005e2000c101530 */
[----:B------:R-:W-:Y:S01]  /*10b00*/  ISETP.GT.AND P4, PT, R3, 0x80, P6 ;  /* 0x000000800300780c */ /* 0x000fe20003784270 */
[-C--:B------:R-:W-:Y:S01]  /*10b10*/  FMUL R195, R195, R2.reuse ;  /* 0x00000002c3c37220 */ /* 0x080fe20000400000 */
[----:B------:R-:W-:Y:S01]  /*10b20*/  F2FP.BF16.F32.PACK_AB R193, RZ, R193 ;  /* 0x000000c1ffc1723e */ /* 0x000fe200000010ff */
[----:B------:R-:W-:Y:S01]  /*10b30*/  FMUL R196, R196, R2 ;  /* 0x00000002c4c47220 */ /* 0x000fe20000400000 */
[----:B------:R-:W-:Y:S01]  /*10b40*/  F2FP.BF16.F32.PACK_AB R194, RZ, R194 ;  /* 0x000000c2ffc2723e */ /* 0x000fe200000010ff */
[----:B------:R-:W-:Y:S01]  /*10b50*/  FMUL R197, R197, R2 ;  /* 0x00000002c5c57220 */ /* 0x000fe20000400000 */
[----:B------:R-:W-:Y:S01]  /*10b60*/  F2FP.BF16.F32.PACK_AB R195, RZ, R195 ;  /* 0x000000c3ffc3723e */ /* 0x000fe200000010ff */
[----:B------:R2:W-:Y:S01]  /*10b70*/  @P5 STG.E.U16 desc[UR48][R10.64+0x62], R193 ;  /* 0x000062c10a005986 */ /* 0x0005e2000c101530 */
[----:B------:R-:W-:-:S02]  /*10b80*/  F2FP.BF16.F32.PACK_AB R196, RZ, R196 ;  /* 0x000000c4ffc4723e */ /* 0x000fc400000010ff */
[----:B------:R-:W-:Y:S01]  /*10b90*/  F2FP.BF16.F32.PACK_AB R197, RZ, R197 ;  /* 0x000000c5ffc5723e */ /* 0x000fe200000010ff */
[----:B------:R2:W-:Y:S01]  /*10ba0*/  @P2 STG.E.U16 desc[UR48][R8.64+0x60], R194 ;  /* 0x000060c208002986 */ /* 0x0005e2000c101530 */
[C---:B------:R-:W-:Y:S02]  /*10bb0*/  ISETP.GT.AND P1, PT, R3.reuse, 0x88, P1 ;  /* 0x000000880300780c */ /* 0x040fe40000f24270 */
[C---:B------:R-:W-:Y:S02]  /*10bc0*/  ISETP.GT.AND P2, PT, R0.reuse, 0x39, PT ;  /* 0x000000390000780c */ /* 0x040fe40003f44270 */
[C---:B------:R-:W-:Y:S02]  /*10bd0*/  ISETP.GT.AND P6, PT, R0.reuse, 0x40, PT ;  /* 0x000000400000780c */ /* 0x040fe40003fc4270 */
[----:B------:R-:W-:Y:S01]  /*10be0*/  ISETP.GT.AND P5, PT, R0, 0x41, PT ;  /* 0x000000410000780c */ /* 0x000fe20003fa4270 */
[----:B------:R-:W-:Y:S01]  /*10bf0*/  FMUL R198, R198, R2 ;  /* 0x00000002c6c67220 */ /* 0x000fe20000400000 */
[----:B------:R2:W-:Y:S01]  /*10c00*/  @P0 STG.E.U16 desc[UR48][R8.64+0x62], R195 ;  /* 0x000062c308000986 */ /* 0x0005e2000c101530 */
[----:B------:R-:W-:-:S02]  /*10c10*/  ISETP.GT.AND P0, PT, R3, 0x88, P2 ;  /* 0x000000880300780c */ /* 0x000fc40001704270 */
[C---:B------:R-:W-:Y:S01]  /*10c20*/  ISETP.GT.AND P2, PT, R3.reuse, RZ, P6 ;  /* 0x000000ff0300720c */ /* 0x040fe20003744270 */
[----:B------:R2:W-:Y:S01]  /*10c30*/  @P3 STG.E.U16 desc[UR48][R10.64+0x70], R196 ;  /* 0x000070c40a003986 */ /* 0x0005e2000c101530 */
[----:B------:R-:W-:Y:S01]  /*10c40*/  ISETP.GT.AND P3, PT, R3, RZ, P5 ;  /* 0x000000ff0300720c */ /* 0x000fe20002f64270 */
[-C--:B------:R-:W-:Y:S02]  /*10c50*/  FMUL R199, R199, R2.reuse ;  /* 0x00000002c7c77220 */ /* 0x080fe40000400000 */
[----:B------:R2:W-:Y:S01]  /*10c60*/  @P4 STG.E.U16 desc[UR48][R10.64+0x72], R197 ;  /* 0x000072c50a004986 */ /* 0x0005e2000c101530 */
[----:B------:R-:W-:Y:S01]  /*10c70*/  ISETP.GT.AND P4, PT, R3, 0x8, P6 ;  /* 0x000000080300780c */ /* 0x000fe20003784270 */
[----:B------:R-:W-:Y:S01]  /*10c80*/  FMUL R168, R168, R2 ;  /* 0x00000002a8a87220 */ /* 0x000fe20000400000 */
[----:B------:R-:W-:Y:S01]  /*10c90*/  F2FP.BF16.F32.PACK_AB R198, RZ, R198 ;  /* 0x000000c6ffc6723e */ /* 0x000fe200000010ff */
[-C--:B------:R-:W-:Y:S01]  /*10ca0*/  FMUL R169, R169, R2.reuse ;  /* 0x00000002a9a97220 */ /* 0x080fe20000400000 */
[----:B------:R-:W-:Y:S01]  /*10cb0*/  FMUL R170, R170, R2 ;  /* 0x00000002aaaa7220 */ /* 0x000fe20000400000 */
[----:B------:R-:W-:-:S02]  /*10cc0*/  F2FP.BF16.F32.PACK_AB R199, RZ, R199 ;  /* 0x000000c7ffc7723e */ /* 0x000fc400000010ff */
[----:B------:R2:W-:Y:S01]  /*10cd0*/  @P1 STG.E.U16 desc[UR48][R8.64+0x70], R198 ;  /* 0x000070c608001986 */ /* 0x0005e2000c101530 */
[----:B------:R-:W-:Y:S02]  /*10ce0*/  F2FP.BF16.F32.PACK_AB R168, RZ, R168 ;  /* 0x000000a8ffa8723e */ /* 0x000fe400000010ff */
[----:B------:R-:W-:Y:S02]  /*10cf0*/  F2FP.BF16.F32.PACK_AB R169, RZ, R169 ;  /* 0x000000a9ffa9723e */ /* 0x000fe400000010ff */
[----:B------:R-:W-:Y:S02]  /*10d00*/  F2FP.BF16.F32.PACK_AB R170, RZ, R170 ;  /* 0x000000aaffaa723e */ /* 0x000fe400000010ff */
[----:B------:R-:W-:Y:S01]  /*10d10*/  ISETP.GT.AND P1, PT, R3, 0x8, P5 ;  /* 0x000000080300780c */ /* 0x000fe20002f24270 */
[----:B------:R-:W-:Y:S01]  /*10d20*/  FMUL R171, R171, R2 ;  /* 0x00000002abab7220 */ /* 0x000fe20000400000 */
[----:B------:R2:W-:Y:S04]  /*10d30*/  @P0 STG.E.U16 desc[UR48][R8.64+0x72], R199 ;  /* 0x000072c708000986 */ /* 0x0005e8000c101530 */
[----:B------:R2:W-:Y:S04]  /*10d40*/  @P2 STG.E.U16 desc[UR48][R4.64+0x80], R168 ;  /* 0x000080a804002986 */ /* 0x0005e8000c101530 */
[----:B------:R2:W-:Y:S01]  /*10d50*/  @P3 STG.E.U16 desc[UR48][R4.64+0x82], R169 ;  /* 0x000082a904003986 */ /* 0x0005e2000c101530 */
[----:B------:R-:W-:-:S03]  /*10d60*/  ISETP.GT.AND P3, PT, R0, 0x49, PT ;  /* 0x000000490000780c */ /* 0x000fc60003f64270 */
[----:B------:R2:W-:Y:S01]  /*10d70*/  @P4 STG.E.U16 desc[UR48][R6.64+0x80], R170 ;  /* 0x000080aa06004986 */ /* 0x0005e2000c101530 */
[----:B------:R-:W-:Y:S02]  /*10d80*/  ISETP.GT.AND P4, PT, R0, 0x48, PT ;  /* 0x000000480000780c */ /* 0x000fe40003f84270 */
[----:B------:R-:W-:Y:S02]  /*10d90*/  F2FP.BF16.F32.PACK_AB R171, RZ, R171 ;  /* 0x000000abffab723e */ /* 0x000fe400000010ff */
[C---:B------:R-:W-:Y:S02]  /*10da0*/  ISETP.GT.AND P0, PT, R3.reuse, RZ, P4 ;  /* 0x000000ff0300720c */ /* 0x040fe40002704270 */
[----:B------:R-:W-:Y:S01]  /*10db0*/  ISETP.GT.AND P2, PT, R3, RZ, P3 ;  /* 0x000000ff0300720c */ /* 0x000fe20001f44270 */
        /* <DEDUP_REMOVED lines=9> */
[----:B------:R-:W-:-:S03]  /*10e50*/  ISETP.GT.AND P0, PT, R3, 0x8, P3 ;  /* 0x000000080300780c */ /* 0x000fc60001f04270 */
[----:B------:R2:W-:Y:S01]  /*10e60*/  @P2 STG.E.U16 desc[UR48][R4.64+0x92], R173 ;  /* 0x000092ad04002986 */ /* 0x0005e2000c101530 */
[----:B------:R-:W-:Y:S01]  /*10e70*/  ISETP.GT.AND P2, PT, R0, 0x50, PT ;  /* 0x000000500000780c */ /* 0x000fe20003f44270 */
[-C--:B------:R-:W-:Y:S02]  /*10e80*/  FMUL R175, R175, R2.reuse ;  /* 0x00000002afaf7220 */ /* 0x080fe40000400000 */
[----:B------:R2:W-:Y:S01]  /*10e90*/  @P1 STG.E.U16 desc[UR48][R6.64+0x90], R174 ;  /* 0x000090ae06001986 */ /* 0x0005e2000c101530 */
[----:B------:R-:W-:Y:S01]  /*10ea0*/  ISETP.GT.AND P1, PT, R3, RZ, P2 ;  /* 0x000000ff0300720c */ /* 0x000fe20001724270 */
[----:B------:R-:W-:Y:S01]  /*10eb0*/  FMUL R176, R176, R2 ;  /* 0x00000002b0b07220 */ /* 0x000fe20000400000 */
[----:B------:R-:W-:-:S04]  /*10ec0*/  F2FP.BF16.F32.PACK_AB R175, RZ, R175 ;  /* 0x000000afffaf723e */ /* 0x000fc800000010ff */
[----:B------:R-:W-:Y:S01]  /*10ed0*/  F2FP.BF16.F32.PACK_AB R176, RZ, R176 ;  /* 0x000000b0ffb0723e */ /* 0x000fe200000010ff */
[----:B------:R2:W-:Y:S01]  /*10ee0*/  @P0 STG.E.U16 desc[UR48][R6.64+0x92], R175 ;  /* 0x000092af06000986 */ /* 0x0005e2000c101530 */
[----:B------:R-:W-:Y:S01]  /*10ef0*/  ISETP.GT.AND P0, PT, R0, 0x51, PT ;  /* 0x000000510000780c */ /* 0x000fe20003f04270 */
[----:B------:R-:W-:-:S04]  /*10f00*/  FMUL R177, R177, R2 ;  /* 0x00000002b1b17220 */ /* 0x000fc80000400000 */
[----:B------:R2:W-:Y:S01]  /*10f10*/  @P1 STG.E.U16 desc[UR48][R4.64+0xa0], R176 ;  /* 0x0000a0b004001986 */ /* 0x0005e2000c101530 */
[----:B------:R-:W-:Y:S02]  /*10f20*/  ISETP.GT.AND P1, PT, R3, RZ, P0 ;  /* 0x000000ff0300720c */ /* 0x000fe40000724270 */
[----:B------:R-:W-:Y:S01]  /*10f30*/  F2FP.BF16.F32.PACK_AB R177, RZ, R177 ;  /* 0x000000b1ffb1723e */ /* 0x000fe200000010ff */
[----:B------:R-:W-:-:S10]  /*10f40*/  FMUL R178, R178, R2 ;  /* 0x00000002b2b27220 */ /* 0x000fd40000400000 */
[----:B------:R2:W-:Y:S01]  /*10f50*/  @P1 STG.E.U16 desc[UR48][R4.64+0xa2], R177 ;  /* 0x0000a2b104001986 */ /* 0x0005e2000c101530 */
[----:B------:R-:W-:Y:S02]  /*10f60*/  ISETP.GT.AND P1, PT, R3, 0x8, P2 ;  /* 0x000000080300780c */ /* 0x000fe40001724270 */
[----:B------:R-:W-:Y:S01]  /*10f70*/  F2FP.BF16.F32.PACK_AB R178, RZ, R178 ;  /* 0x000000b2ffb2723e */ /* 0x000fe200000010ff */
[----:B------:R-:W-:-:S10]  /*10f80*/  FMUL R179, R179, R2 ;  /* 0x00000002b3b37220 */ /* 0x000fd40000400000 */
[----:B------:R2:W-:Y:S01]  /*10f90*/  @P1 STG.E.U16 desc[UR48][R6.64+0xa0], R178 ;  /* 0x0000a0b206001986 */ /* 0x0005e2000c101530 */
[----:B------:R-:W-:Y:S02]  /*10fa0*/  ISETP.GT.AND P1, PT, R3, 0x8, P0 ;  /* 0x000000080300780c */ /* 0x000fe40000724270 */
[----:B------:R-:W-:Y:S02]  /*10fb0*/  F2FP.BF16.F32.PACK_AB R179, RZ, R179 ;  /* 0x000000b3ffb3723e */ /* 0x000fe400000010ff */
[----:B------:R-:W-:Y:S01]  /*10fc0*/  P2R R12, PR, RZ, 0x40 ;  /* 0x00000040ff0c7803 */ /* 0x000fe20000000000 */
[----:B------:R-:W-:-:S08]  /*10fd0*/  FMUL R180, R180, R2 ;  /* 0x00000002b4b47220 */ /* 0x000fd00000400000 */
[----:B------:R2:W-:Y:S01]  /*10fe0*/  @P1 STG.E.U16 desc[UR48][R6.64+0xa2], R179 ;  /* 0x0000a2b306001986 */ /* 0x0005e2000c101530 */
[----:B------:R-:W-:-:S04]  /*10ff0*/  ISETP.GT.AND P1, PT, R0, 0x58, PT ;  /* 0x000000580000780c */ /* 0x000fc80003f24270 */
[----:B------:R-:W-:Y:S02]  /*11000*/  ISETP.GT.AND P6, PT, R3, RZ, P1 ;  /* 0x000000ff0300720c */ /* 0x000fe40000fc4270 */
[----:B------:R-:W-:Y:S02]  /*11010*/  F2FP.BF16.F32.PACK_AB R180, RZ, R180 ;  /* 0x000000b4ffb4723e */ /* 0x000fe400000010ff */
[----:B------:R-:W-:Y:S02]  /*11020*/  P2R R13, PR, RZ, 0x10 ;  /* 0x00000010ff0d7803 */ /* 0x000fe40000000000 */
[----:B------:R-:W-:Y:S01]  /*11030*/  ISETP.GT.AND P4, PT, R0, 0x59, PT ;  /* 0x000000590000780c */ /* 0x000fe20003f84270 */
        /* <DEDUP_REMOVED lines=459> */
[----:B------:R2:W-:Y:S04]  /*12cf0*/  @P6 STG.E.U16 desc[UR48][R8.64+0x140], R58 ;  /* 0x0001403a08006986 */ /* 0x0005e8000c101530 */
[----:B------:R2:W-:Y:S01]  /*12d00*/  @P5 STG.E.U16 desc[UR48][R10.64+0x150], R60 ;  /* 0x0001503c0a005986 */ /* 0x0005e2000c101530 */
[----:B------:R-:W-:Y:S01]  /*12d10*/  ISETP.GT.AND P5, PT, R3, 0x80, P3 ;  /* 0x000000800300780c */ /* 0x000fe20001fa4270 */
[-C--:B------:R-:W-:Y:S01]  /*12d20*/  FMUL R61, R61, R2.reuse ;  /* 0x000000023d3d7220 */ /* 0x080fe20000400000 */
[----:B------:R-:W-:Y:S01]  /*12d30*/  ISETP.GT.AND P4, PT, R3, 0x88, P4 ;  /* 0x000000880300780c */ /* 0x000fe20002784270 */
[----:B------:R-:W-:-:S03]  /*12d40*/  FMUL R62, R62, R2 ;  /* 0x000000023e3e7220 */ /* 0x000fc60000400000 */
[----:B------:R-:W-:Y:S02]  /*12d50*/  F2FP.BF16.F32.PACK_AB R61, RZ, R61 ;  /* 0x0000003dff3d723e */ /* 0x000fe400000010ff */
[----:B------:R-:W-:Y:S02]  /*12d60*/  F2FP.BF16.F32.PACK_AB R62, RZ, R62 ;  /* 0x0000003eff3e723e */ /* 0x000fe400000010ff */
[----:B------:R-:W-:-:S03]  /*12d70*/  ISETP.GT.AND P3, PT, R3, 0x88, P3 ;  /* 0x000000880300780c */ /* 0x000fc60001f64270 */
[----:B------:R2:W-:Y:S01]  /*12d80*/  @P5 STG.E.U16 desc[UR48][R10.64+0x152], R61 ;  /* 0x0001523d0a005986 */ /* 0x0005e2000c101530 */
[----:B------:R-:W-:Y:S01]  /*12d90*/  ISETP.GT.AND P5, PT, R3, 0x80, P0 ;  /* 0x000000800300780c */ /* 0x000fe200007a4270 */
[-C--:B------:R-:W-:Y:S01]  /*12da0*/  FMUL R63, R63, R2.reuse ;  /* 0x000000023f3f7220 */ /* 0x080fe20000400000 */
[-C--:B------:R-:W-:Y:S01]  /*12db0*/  FMUL R65, R65, R2.reuse ;  /* 0x0000000241417220 */ /* 0x080fe20000400000 */
[----:B------:R2:W-:Y:S01]  /*12dc0*/  @P4 STG.E.U16 desc[UR48][R8.64+0x150], R62 ;  /* 0x0001503e08004986 */ /* 0x0005e2000c101530 */
[----:B------:R-:W-:Y:S01]  /*12dd0*/  ISETP.GT.AND P4, PT, R3, 0x80, P2 ;  /* 0x000000800300780c */ /* 0x000fe20001784270 */
[----:B------:R-:W-:Y:S01]  /*12de0*/  FMUL R64, R64, R2 ;  /* 0x0000000240407220 */ /* 0x000fe20000400000 */
[----:B------:R-:W-:Y:S02]  /*12df0*/  F2FP.BF16.F32.PACK_AB R63, RZ, R63 ;  /* 0x0000003fff3f723e */ /* 0x000fe400000010ff */
[----:B------:R-:W-:Y:S02]  /*12e00*/  F2FP.BF16.F32.PACK_AB R65, RZ, R65 ;  /* 0x00000041ff41723e */ /* 0x000fe400000010ff */
[----:B------:R-:W-:Y:S01]  /*12e10*/  F2FP.BF16.F32.PACK_AB R64, RZ, R64 ;  /* 0x00000040ff40723e */ /* 0x000fe200000010ff */
[----:B------:R2:W-:Y:S04]  /*12e20*/  @P3 STG.E.U16 desc[UR48][R8.64+0x152], R63 ;  /* 0x0001523f08003986 */ /* 0x0005e8000c101530 */
[----:B------:R2:W-:Y:S01]  /*12e30*/  @P5 STG.E.U16 desc[UR48][R10.64+0x162], R65 ;  /* 0x000162410a005986 */ /* 0x0005e2000c101530 */
[----:B------:R-:W-:-:S02]  /*12e40*/  ISETP.GT.AND P5, PT, R0, 0xb9, PT ;  /* 0x000000b90000780c */ /* 0x000fc40003fa4270 */
[C---:B------:R-:W-:Y:S01]  /*12e50*/  ISETP.GT.AND P2, PT, R3.reuse, 0x88, P2 ;  /* 0x000000880300780c */ /* 0x040fe20001744270 */
[----:B------:R2:W-:Y:S01]  /*12e60*/  @P4 STG.E.U16 desc[UR48][R10.64+0x160], R64 ;  /* 0x000160400a004986 */ /* 0x0005e2000c101530 */
[C---:B------:R-:W-:Y:S02]  /*12e70*/  ISETP.GT.AND P0, PT, R3.reuse, 0x88, P0 ;  /* 0x000000880300780c */ /* 0x040fe40000704270 */
[C---:B------:R-:W-:Y:S02]  /*12e80*/  ISETP.GT.AND P3, PT, R3.reuse, 0x80, P1 ;  /* 0x000000800300780c */ /* 0x040fe40000f64270 */
[C---:B------:R-:W-:Y:S01]  /*12e90*/  ISETP.GT.AND P4, PT, R3.reuse, 0x80, P5 ;  /* 0x000000800300780c */ /* 0x040fe20002f84270 */
[-C--:B------:R-:W-:Y:S01]  /*12ea0*/  FMUL R66, R66, R2.reuse ;  /* 0x0000000242427220 */ /* 0x080fe20000400000 */
[----:B------:R-:W-:Y:S01]  /*12eb0*/  ISETP.GT.AND P1, PT, R3, 0x88, P1 ;  /* 0x000000880300780c */ /* 0x000fe20000f24270 */
[-C--:B------:R-:W-:Y:S01]  /*12ec0*/  FMUL R67, R67, R2.reuse ;  /* 0x0000000243437220 */ /* 0x080fe20000400000 */
[-C--:B------:R-:W-:Y:S01]  /*12ed0*/  FMUL R68, R68, R2.reuse ;  /* 0x0000000244447220 */ /* 0x080fe20000400000 */
[-C--:B------:R-:W-:Y:S01]  /*12ee0*/  FMUL R69, R69, R2.reuse ;  /* 0x0000000245457220 */ /* 0x080fe20000400000 */
[----:B------:R-:W-:Y:S01]  /*12ef0*/  FMUL R70, R70, R2 ;  /* 0x0000000246467220 */ /* 0x000fe20000400000 */
[----:B------:R-:W-:-:S02]  /*12f00*/  F2FP.BF16.F32.PACK_AB R66, RZ, R66 ;  /* 0x00000042ff42723e */ /* 0x000fc400000010ff */
[----:B------:R-:W-:Y:S02]  /*12f10*/  F2FP.BF16.F32.PACK_AB R67, RZ, R67 ;  /* 0x00000043ff43723e */ /* 0x000fe400000010ff */
[----:B------:R-:W-:Y:S02]  /*12f20*/  F2FP.BF16.F32.PACK_AB R68, RZ, R68 ;  /* 0x00000044ff44723e */ /* 0x000fe400000010ff */
[----:B------:R-:W-:Y:S02]  /*12f30*/  F2FP.BF16.F32.PACK_AB R69, RZ, R69 ;  /* 0x00000045ff45723e */ /* 0x000fe400000010ff */
[----:B------:R-:W-:Y:S01]  /*12f40*/  F2FP.BF16.F32.PACK_AB R70, RZ, R70 ;  /* 0x00000046ff46723e */ /* 0x000fe200000010ff */
[----:B------:R2:W-:Y:S01]  /*12f50*/  @P2 STG.E.U16 desc[UR48][R8.64+0x160], R66 ;  /* 0x0001604208002986 */ /* 0x0005e2000c101530 */
[----:B------:R-:W-:-:S03]  /*12f60*/  ISETP.GT.AND P6, PT, R0, 0xc0, PT ;  /* 0x000000c00000780c */ /* 0x000fc60003fc4270 */
[----:B------:R2:W-:Y:S01]  /*12f70*/  @P0 STG.E.U16 desc[UR48][R8.64+0x162], R67 ;  /* 0x0001624308000986 */ /* 0x0005e2000c101530 */
[----:B------:R-:W-:-:S03]  /*12f80*/  ISETP.GT.AND P0, PT, R0, 0xc1, PT ;  /* 0x000000c10000780c */ /* 0x000fc60003f04270 */
[----:B------:R2:W-:Y:S01]  /*12f90*/  @P3 STG.E.U16 desc[UR48][R10.64+0x170], R68 ;  /* 0x000170440a003986 */ /* 0x0005e2000c101530 */
[----:B------:R-:W-:-:S03]  /*12fa0*/  ISETP.GT.AND P2, PT, R3, RZ, P6 ;  /* 0x000000ff0300720c */ /* 0x000fc60003744270 */
[----:B------:R2:W-:Y:S04]  /*12fb0*/  @P4 STG.E.U16 desc[UR48][R10.64+0x172], R69 ;  /* 0x000172450a004986 */ /* 0x0005e8000c101530 */
[----:B------:R2:W-:Y:S01]  /*12fc0*/  @P1 STG.E.U16 desc[UR48][R8.64+0x170], R70 ;  /* 0x0001704608001986 */ /* 0x0005e2000c101530 */
[----:B------:R-:W-:Y:S01]  /*12fd0*/  ISETP.GT.AND P1, PT, R3, 0x88, P5 ;  /* 0x000000880300780c */ /* 0x000fe20002f24270 */
[-C--:B------:R-:W-:Y:S01]  /*12fe0*/  FMUL R71, R71, R2.reuse ;  /* 0x0000000247477220 */ /* 0x080fe20000400000 */
[-C--:B------:R-:W-:Y:S01]  /*12ff0*/  FMUL R40, R40, R2.reuse ;  /* 0x0000000228287220 */ /* 0x080fe20000400000 */
[C---:B------:R-:W-:Y:S02]  /*13000*/  ISETP.GT.AND P4, PT, R3.reuse, RZ, P0 ;  /* 0x000000ff0300720c */ /* 0x040fe40000784270 */
[----:B------:R-:W-:Y:S01]  /*13010*/  ISETP.GT.AND P3, PT, R3, 0x8, P0 ;  /* 0x000000080300780c */ /* 0x000fe20000764270 */
[-C--:B------:R-:W-:Y:S01]  /*13020*/  FMUL R41, R41, R2.reuse ;  /* 0x0000000229297220 */ /* 0x080fe20000400000 */
[----:B------:R-:W-:Y:S01]  /*13030*/  F2FP.BF16.F32.PACK_AB R71, RZ, R71 ;  /* 0x00000047ff47723e */ /* 0x000fe200000010ff */
[----:B------:R-:W-:Y:S01]  /*13040*/  FMUL R43, R43, R2 ;  /* 0x000000022b2b7220 */ /* 0x000fe20000400000 */
[----:B------:R-:W-:-:S02]  /*13050*/  F2FP.BF16.F32.PACK_AB R40, RZ, R40 ;  /* 0x00000028ff28723e */ /* 0x000fc400000010ff */
[C---:B------:R-:W-:Y:S01]  /*13060*/  ISETP.GT.AND P5, PT, R3.reuse, 0x8, P6 ;  /* 0x000000080300780c */ /* 0x040fe200037a4270 */
[----:B------:R-:W-:Y:S01]  /*13070*/  FMUL R42, R42, R2 ;  /* 0x000000022a2a7220 */ /* 0x000fe20000400000 */
[----:B------:R-:W-:Y:S01]  /*13080*/  F2FP.BF16.F32.PACK_AB R41, RZ, R41 ;  /* 0x00000029ff29723e */ /* 0x000fe200000010ff */
[----:B------:R2:W-:Y:S01]  /*13090*/  @P1 STG.E.U16 desc[UR48][R8.64+0x172], R71 ;  /* 0x0001724708001986 */ /* 0x0005e2000c101530 */
[----:B------:R-:W-:Y:S02]  /*130a0*/  F2FP.BF16.F32.PACK_AB R43, RZ, R43 ;  /* 0x0000002bff2b723e */ /* 0x000fe400000010ff */
[C---:B------:R-:W-:Y:S01]  /*130b0*/  ISETP.GT.AND P1, PT, R0.reuse, 0xc8, PT ;  /* 0x000000c80000780c */ /* 0x040fe20003f24270 */
[----:B------:R2:W-:Y:S01]  /*130c0*/  @P2 STG.E.U16 desc[UR48][R4.64+0x180], R40 ;  /* 0x0001802804002986 */ /* 0x0005e2000c101530 */
[----:B------:R-:W-:Y:S02]  /*130d0*/  ISETP.GT.AND P2, PT, R0, 0xc9, PT ;  /* 0x000000c90000780c */ /* 0x000fe40003f44270 */
[----:B------:R-:W-:Y:S01]  /*130e0*/  F2FP.BF16.F32.PACK_AB R42, RZ, R42 ;  /* 0x0000002aff2a723e */ /* 0x000fe200000010ff */
[----:B------:R2:W-:Y:S01]  /*130f0*/  @P4 STG.E.U16 desc[UR48][R4.64+0x182], R41 ;  /* 0x0001822904004986 */ /* 0x0005e2000c101530 */
[----:B------:R-:W-:-:S03]  /*13100*/  ISETP.GT.AND P4, PT, R3, RZ, P1 ;  /* 0x000000ff0300720c */ /* 0x000fc60000f84270 */
[----:B------:R2:W-:Y:S01]  /*13110*/  @P3 STG.E.U16 desc[UR48][R6.64+0x182], R43 ;  /* 0x0001822b06003986 */ /* 0x0005e2000c101530 */
[----:B------:R-:W-:Y:S01]  /*13120*/  ISETP.GT.AND P3, PT, R3, RZ, P2 ;  /* 0x000000ff0300720c */ /* 0x000fe20001764270 */
[-C--:B------:R-:W-:Y:S01]  /*13130*/  FMUL R44, R44, R2.reuse ;  /* 0x000000022c2c7220 */ /* 0x080fe20000400000 */
[-C--:B------:R-:W-:Y:S01]  /*13140*/  FMUL R45, R45, R2.reuse ;  /* 0x000000022d2d7220 */ /* 0x080fe20000400000 */
[----:B------:R2:W-:Y:S01]  /*13150*/  @P5 STG.E.U16 desc[UR48][R6.64+0x180], R42 ;  /* 0x0001802a06005986 */ /* 0x0005e2000c101530 */
[C---:B------:R-:W-:Y:S01]  /*13160*/  ISETP.GT.AND P5, PT, R3.reuse, 0x8, P1 ;  /* 0x000000080300780c */ /* 0x040fe20000fa4270 */
[----:B------:R-:W-:Y:S01]  /*13170*/  FMUL R46, R46, R2 ;  /* 0x000000022e2e7220 */ /* 0x000fe20000400000 */
[----:B------:R-:W-:Y:S02]  /*13180*/  F2FP.BF16.F32.PACK_AB R44, RZ, R44 ;  /* 0x0000002cff2c723e */ /* 0x000fe400000010ff */
        /* <DEDUP_REMOVED lines=25> */
[----:B------:R-:W-:Y:S01]  /*13320*/  F2FP.BF16.F32.PACK_AB R51, RZ, R51 ;  /* 0x00000033ff33723e */ /* 0x000fe200000010ff */
[----:B------:R-:W-:-:S10]  /*13330*/  FMUL R52, R52, R2 ;  /* 0x0000000234347220 */ /* 0x000fd40000400000 */
[----:B------:R2:W-:Y:S01]  /*13340*/  @P5 STG.E.U16 desc[UR48][R6.64+0x1a2], R51 ;  /* 0x0001a23306005986 */ /* 0x0005e2000c101530 */
[----:B------:R-:W-:-:S04]  /*13350*/  ISETP.GT.AND P5, PT, R0, 0xd8, PT ;  /* 0x000000d80000780c */ /* 0x000fc80003fa4270 */
[----:B------:R-:W-:Y:S02]  /*13360*/  ISETP.GT.AND P6, PT, R3, RZ, P5 ;  /* 0x000000ff0300720c */ /* 0x000fe40002fc4270 */
[----:B------:R-:W-:Y:S02]  /*13370*/  F2FP.BF16.F32.PACK_AB R52, RZ, R52 ;  /* 0x00000034ff34723e */ /* 0x000fe400000010ff */
[----:B------:R-:W-:Y:S01]  /*13380*/  P2R R13, PR, RZ, 0x2 ;  /* 0x00000002ff0d7803 */ /* 0x000fe20000000000 */
[----:B------:R-:W-:-:S08]  /*13390*/  FMUL R53, R53, R2 ;  /* 0x0000000235357220 */ /* 0x000fd00000400000 */
[----:B------:R2:W-:Y:S01]  /*133a0*/  @P6 STG.E.U16 desc[UR48][R4.64+0x1b0], R52 ;  /* 0x0001b03404006986 */ /* 0x0005e2000c101530 */
[----:B------:R-:W-:-:S04]  /*133b0*/  ISETP.GT.AND P6, PT, R0, 0xd9, PT ;  /* 0x000000d90000780c */ /* 0x000fc80003fc4270 */
        /* <DEDUP_REMOVED lines=14> */
[C---:B------:R-:W-:Y:S02]  /*134a0*/  ISETP.GT.AND P2, PT, R3.reuse, 0x80, P1 ;  /* 0x000000800300780c */ /* 0x040fe40000f44270 */
[----:B------:R-:W-:Y:S02]  /*134b0*/  F2FP.BF16.F32.PACK_AB R24, RZ, R24 ;  /* 0x00000018ff18723e */ /* 0x000fe400000010ff */
[----:B------:R-:W-:Y:S01]  /*134c0*/  ISETP.GT.AND P1, PT, R3, 0x88, P1 ;  /* 0x000000880300780c */ /* 0x000fe20000f24270 */
[-C--:B------:R-:W-:Y:S01]  /*134d0*/  FMUL R25, R25, R2.reuse ;  /* 0x0000000219197220 */ /* 0x080fe20000400000 */
[----:B------:R-:W-:-:S07]  /*134e0*/  FMUL R26, R26, R2 ;  /* 0x000000021a1a7220 */ /* 0x000fce0000400000 */
[----:B------:R2:W-:Y:S01]  /*134f0*/  @P2 STG.E.U16 desc[UR48][R10.64+0x180], R24 ;  /* 0x000180180a002986 */ /* 0x0005e2000c101530 */
[C---:B------:R-:W-:Y:S02]  /*13500*/  ISETP.GT.AND P2, PT, R3.reuse, 0x80, P0 ;  /* 0x000000800300780c */ /* 0x040fe40000744270 */
[----:B------:R-:W-:Y:S01]  /*13510*/  ISETP.GT.AND P0, PT, R3, 0x88, P0 ;  /* 0x000000880300780c */ /* 0x000fe20000704270 */
[----:B------:R-:W-:Y:S01]  /*13520*/  FMUL R27, R27, R2 ;  /* 0x000000021b1b7220 */ /* 0x000fe20000400000 */
[----:B------:R-:W-:Y:S02]  /*13530*/  F2FP.BF16.F32.PACK_AB R25, RZ, R25 ;  /* 0x00000019ff19723e */ /* 0x000fe400000010ff */
[----:B------:R-:W-:Y:S02]  /*13540*/  F2FP.BF16.F32.PACK_AB R26, RZ, R26 ;  /* 0x0000001aff1a723e */ /* 0x000fe400000010ff */
[----:B------:R-:W-:-:S05]  /*13550*/  F2FP.BF16.F32.PACK_AB R27, RZ, R27 ;  /* 0x0000001bff1b723e */ /* 0x000fca00000010ff */
[----:B------:R2:W-:Y:S04]  /*13560*/  @P2 STG.E.U16 desc[UR48][R10.64+0x182], R25 ;  /* 0x000182190a002986 */ /* 0x0005e8000c101530 */
[----:B------:R2:W-:Y:S01]  /*13570*/  @P1 STG.E.U16 desc[UR48][R8.64+0x180], R26 ;  /* 0x0001801a08001986 */ /* 0x0005e2000c101530 */
[----:B------:R-:W-:-:S03]  /*13580*/  ISETP.NE.AND P1, PT, R13, RZ, PT ;  /* 0x000000ff0d00720c */ /* 0x000fc60003f25270 */
[----:B------:R2:W-:Y:S01]  /*13590*/  @P0 STG.E.U16 desc[UR48][R8.64+0x182], R27 ;  /* 0x0001821b08000986 */ /* 0x0005e2000c101530 */
[----:B------:R-:W-:Y:S01]  /*135a0*/  ISETP.GT.AND P0, PT, R3, 0x80, P1 ;  /* 0x000000800300780c */ /* 0x000fe20000f04270 */
[----:B------:R-:W-:Y:S01]  /*135b0*/  FMUL R28, R28, R2 ;  /* 0x000000021c1c7220 */ /* 0x000fe20000400000 */
[----:B------:R-:W-:-:S04]  /*135c0*/  ISETP.NE.AND P2, PT, R12, RZ, PT ;  /* 0x000000ff0c00720c */ /* 0x000fc80003f45270 */
[----:B------:R-:W-:Y:S01]  /*135d0*/  F2FP.BF16.F32.PACK_AB R28, RZ, R28 ;  /* 0x0000001cff1c723e */ /* 0x000fe200000010ff */
[----:B------:R-:W-:-:S06]  /*135e0*/  FMUL R29, R29, R2 ;  /* 0x000000021d1d7220 */ /* 0x000fcc0000400000 */
[----:B------:R2:W-:Y:S01]  /*135f0*/  @P0 STG.E.U16 desc[UR48][R10.64+0x190], R28 ;  /* 0x0001901c0a000986 */ /* 0x0005e2000c101530 */
[C---:B------:R-:W-:Y:S02]  /*13600*/  ISETP.GT.AND P0, PT, R3.reuse, 0x80, P2 ;  /* 0x000000800300780c */ /* 0x040fe40001704270 */
[----:B------:R-:W-:Y:S02]  /*13610*/  F2FP.BF16.F32.PACK_AB R29, RZ, R29 ;  /* 0x0000001dff1d723e */ /* 0x000fe400000010ff */
[C---:B------:R-:W-:Y:S02]  /*13620*/  ISETP.GT.AND P1, PT, R3.reuse, 0x88, P1 ;  /* 0x000000880300780c */ /* 0x040fe40000f24270 */
[----:B------:R-:W-:Y:S01]  /*13630*/  ISETP.GT.AND P2, PT, R3, 0x88, P2 ;  /* 0x000000880300780c */ /* 0x000fe20001744270 */
[-C--:B------:R-:W-:Y:S01]  /*13640*/  FMUL R30, R30, R2.reuse ;  /* 0x000000021e1e7220 */ /* 0x080fe20000400000 */
[-C--:B------:R-:W-:Y:S01]  /*13650*/  FMUL R31, R31, R2.reuse ;  /* 0x000000021f1f7220 */ /* 0x080fe20000400000 */
[----:B------:R-:W-:-:S04]  /*13660*/  FMUL R32, R32, R2 ;  /* 0x0000000220207220 */ /* 0x000fc80000400000 */
[----:B------:R2:W-:Y:S01]  /*13670*/  @P0 STG.E.U16 desc[UR48][R10.64+0x192], R29 ;  /* 0x0001921d0a000986 */ /* 0x0005e2000c101530 */
[C---:B------:R-:W-:Y:S02]  /*13680*/  ISETP.GT.AND P0, PT, R3.reuse, 0x80, P3 ;  /* 0x000000800300780c */ /* 0x040fe40001f04270 */
[----:B------:R-:W-:Y:S02]  /*13690*/  F2FP.BF16.F32.PACK_AB R30, RZ, R30 ;  /* 0x0000001eff1e723e */ /* 0x000fe400000010ff */
[----:B------:R-:W-:Y:S02]  /*136a0*/  F2FP.BF16.F32.PACK_AB R31, RZ, R31 ;  /* 0x0000001fff1f723e */ /* 0x000fe400000010ff */
[----:B------:R-:W-:Y:S01]  /*136b0*/  F2FP.BF16.F32.PACK_AB R32, RZ, R32 ;  /* 0x00000020ff20723e */ /* 0x000fe200000010ff */
[----:B------:R2:W-:Y:S01]  /*136c0*/  @P1 STG.E.U16 desc[UR48][R8.64+0x190], R30 ;  /* 0x0001901e08001986 */ /* 0x0005e2000c101530 */
[C---:B------:R-:W-:Y:S02]  /*136d0*/  ISETP.GT.AND P1, PT, R3.reuse, 0x80, P4 ;  /* 0x000000800300780c */ /* 0x040fe40002724270 */
[C---:B------:R-:W-:Y:S01]  /*136e0*/  ISETP.GT.AND P3, PT, R3.reuse, 0x88, P3 ;  /* 0x000000880300780c */ /* 0x040fe20001f64270 */
[----:B------:R2:W-:Y:S01]  /*136f0*/  @P2 STG.E.U16 desc[UR48][R8.64+0x192], R31 ;  /* 0x0001921f08002986 */ /* 0x0005e2000c101530 */
[----:B------:R-:W-:Y:S01]  /*13700*/  ISETP.GT.AND P4, PT, R3, 0x88, P4 ;  /* 0x000000880300780c */ /* 0x000fe20002784270 */
[-C--:B------:R-:W-:Y:S01]  /*13710*/  FMUL R33, R33, R2.reuse ;  /* 0x0000000221217220 */ /* 0x080fe20000400000 */
[C---:B------:R-:W-:Y:S01]  /*13720*/  ISETP.GT.AND P2, PT, R3.reuse, 0x80, P5 ;  /* 0x000000800300780c */ /* 0x040fe20002f44270 */
[----:B------:R2:W-:Y:S01]  /*13730*/  @P0 STG.E.U16 desc[UR48][R10.64+0x1a0], R32 ;  /* 0x0001a0200a000986 */ /* 0x0005e2000c101530 */
[C---:B------:R-:W-:Y:S01]  /*13740*/  ISETP.GT.AND P0, PT, R3.reuse, 0x80, P6 ;  /* 0x000000800300780c */ /* 0x040fe20003704270 */
[-C--:B------:R-:W-:Y:S01]  /*13750*/  FMUL R34, R34, R2.reuse ;  /* 0x0000000222227220 */ /* 0x080fe20000400000 */
[----:B------:R-:W-:Y:S01]  /*13760*/  ISETP.GT.AND P5, PT, R3, 0x88, P5 ;  /* 0x000000880300780c */ /* 0x000fe20002fa4270 */
        /* <DEDUP_REMOVED lines=10> */
[----:B------:R-:W-:Y:S02]  /*13810*/  F2FP.BF16.F32.PACK_AB R37, RZ, R37 ;  /* 0x00000025ff25723e */ /* 0x000fe400000010ff */
[----:B------:R-:W-:Y:S02]  /*13820*/  F2FP.BF16.F32.PACK_AB R38, RZ, R38 ;  /* 0x00000026ff26723e */ /* 0x000fe400000010ff */
[----:B------:R-:W-:Y:S01]  /*13830*/  F2FP.BF16.F32.PACK_AB R39, RZ, R39 ;  /* 0x00000027ff27723e */ /* 0x000fe200000010ff */
[----:B------:R2:W-:Y:S04]  /*13840*/  @P1 STG.E.U16 desc[UR48][R10.64+0x1a2], R33 ;  /* 0x0001a2210a001986 */ /* 0x0005e8000c101530 */
[----:B------:R2:W-:Y:S04]  /*13850*/  @P3 STG.E.U16 desc[UR48][R8.64+0x1a0], R34 ;  /* 0x0001a02208003986 */ /* 0x0005e8000c101530 */
[----:B------:R2:W-:Y:S04]  /*13860*/  @P4 STG.E.U16 desc[UR48][R8.64+0x1a2], R35 ;  /* 0x0001a22308004986 */ /* 0x0005e8000c101530 */
[----:B------:R2:W-:Y:S04]  /*13870*/  @P2 STG.E.U16 desc[UR48][R10.64+0x1b0], R36 ;  /* 0x0001b0240a002986 */ /* 0x0005e8000c101530 */
[----:B------:R2:W-:Y:S04]  /*13880*/  @P0 STG.E.U16 desc[UR48][R10.64+0x1b2], R37 ;  /* 0x0001b2250a000986 */ /* 0x0005e8000c101530 */
[----:B------:R2:W-:Y:S04]  /*13890*/  @P5 STG.E.U16 desc[UR48][R8.64+0x1b0], R38 ;  /* 0x0001b02608005986 */ /* 0x0005e8000c101530 */
[----:B------:R2:W-:Y:S02]  /*138a0*/  @P6 STG.E.U16 desc[UR48][R8.64+0x1b2], R39 ;  /* 0x0001b22708006986 */ /* 0x0005e4000c101530 */
.L_x_476:
[----:B------:R-:W-:Y:S05]  /*138b0*/  BSYNC B0 ;  /* 0x0000000000007941 */ /* 0x000fea0003800000 */
.L_x_32:
[----:B0-2---:R-:W2:Y:S04]  /*138c0*/  LDL.LU R5, [R1+0x40] ;  /* 0x0000400001057983 */ /* 0x005ea80000300800 */
[----:B------:R-:W2:Y:S01]  /*138d0*/  LDL.LU R4, [R1+0x44] ;  /* 0x0000440001047983 */ /* 0x000ea20000300800 */
[----:B------:R-:W-:Y:S01]  /*138e0*/  ULDC UR4, c[0x0][0xc] ;  /* 0x0000030000047ab9 */ /* 0x000fe20000000800 */
[----:B------:R-:W-:Y:S01]  /*138f0*/  ULDC UR5, c[0x0][0x10] ;  /* 0x0000040000057ab9 */ /* 0x000fe20000000800 */
[----:B------:R-:W2:Y:S01]  /*13900*/  LDC R3, c[0x0][0x14] ;  /* 0x00000500ff037b82 */ /* 0x000ea20000000800 */
[----:B------:R-:W-:Y:S01]  /*13910*/  UIMAD.WIDE.U32 UR4, UR4, UR5, URZ ;  /* 0x00000005040472a5 */ /* 0x000fe2000f8e003f */
[----:B------:R-:W-:Y:S01]  /*13920*/  PRMT R0, RZ, 0x7610, R0 ;  /* 0x00007610ff007816 */ /* 0x000fe20000000000 */
[----:B------:R-:W-:Y:S01]  /*13930*/  UMOV UR43, 0xffffffff ;  /* 0xffffffff002b7882 */ /* 0x000fe20000000000 */
[----:B------:R-:W-:-:S03]  /*13940*/  UMOV UR42, 0xffffffff ;  /* 0xffffffff002a7882 */ /* 0x000fc60000000000 */
[----:B--2---:R-:W-:-:S04]  /*13950*/  IMAD.WIDE.U32 R4, R3, UR4, R4 ;  /* 0x0000000403047c25 */ /* 0x004fc8000f8e0004 */
[----:B------:R-:W-:Y:S01]  /*13960*/  IMAD R3, R3, UR5, RZ ;  /* 0x0000000503037c24 */ /* 0x000fe2000f8e02ff */
[----:B------:R-:W-:Y:S01]  /*13970*/  ULDC.64 UR4, c[0x0][0x650] ;  /* 0x0001940000047ab9 */ /* 0x000fe20000000a00 */
[----:B------:R-:W-:Y:S01]  /*13980*/  IMAD.MOV.U32 R7, RZ, RZ, R4 ;  /* 0x000000ffff077224 */ /* 0x000fe200078e0004 */
[----:B------:R-:W-:Y:S01]  /*13990*/  ISETP.GE.U32.AND P0, PT, R4, UR4, PT ;  /* 0x0000000404007c0c */ /* 0x000fe2000bf06070 */
[----:B------:R-:W-:-:S05]  /*139a0*/  IMAD.IADD R6, R5, 0x1, R3 ;  /* 0x0000000105067824 */ /* 0x000fca00078e0203 */
[----:B------:R0:W-:Y:S01]  /*139b0*/  STL [R1+0x40], R6 ;  /* 0x0000400601007387 */ /* 0x0001e20000100800 */
[----:B------:R-:W-:-:S03]  /*139c0*/  ISETP.GE.U32.AND.EX P0, PT, R6, UR5, PT, P0 ;  /* 0x0000000506007c0c */ /* 0x000fc6000bf06100 */
[----:B------:R0:W-:Y:S10]  /*139d0*/  STL [R1+0x44], R7 ;  /* 0x0000440701007387 */ /* 0x0001f40000100800 */
[----:B0-----:R-:W-:Y:S05]  /*139e0*/  @P0 BRA `(.L_x_477) ;  /* 0x0000000400880947 */ /* 0x001fea0003800000 */
[----:B------:R-:W0:Y:S01]  /*139f0*/  S2UR UR6, SR_CTAID.X ;  /* 0x00000000000679c3 */ /* 0x000e220000002500 */
[----:B------:R-:W-:Y:S01]  /*13a00*/  ULDC.64 UR12, c[0x0][0x628] ;  /* 0x00018a00000c7ab9 */ /* 0x000fe20000000a00 */
[----:B------:R-:W-:Y:S01]  /*13a10*/  ULDC UR4, c[0x0][0x150] ;  /* 0x0000540000047ab9 */ /* 0x000fe20000000800 */
[----:B------:R-:W-:Y:S01]  /*13a20*/  ISETP.NE.U32.AND P0, PT, RZ, UR12, PT ;  /* 0x0000000cff007c0c */ /* 0x000fe2000bf05070 */
[----:B------:R-:W-:Y:S01]  /*13a30*/  ULDC UR15, c[0x0][0x630] ;  /* 0x00018c00000f7ab9 */ /* 0x000fe20000000800 */
[C---:B------:R-:W-:Y:S01]  /*13a40*/  R2UR UR16, R7.reuse ;  /* 0x00000000071072ca */ /* 0x040fe200000e0000 */
[----:B------:R-:W-:Y:S01]  /*13a50*/  ULDC UR19, c[0x0][0x154] ;  /* 0x0000550000137ab9 */ /* 0x000fe20000000800 */
[----:B------:R-:W-:Y:S01]  /*13a60*/  ISETP.NE.AND.EX P0, PT, RZ, UR13, PT, P0 ;  /* 0x0000000dff007c0c */ /* 0x000fe2000bf05300 */
[----:B------:R-:W2:Y:S01]  /*13a70*/  S2UR UR18, SR_CTAID.Y ;  /* 0x00000000001279c3 */ /* 0x000ea20000002600 */
[----:B------:R-:W-:Y:S02]  /*13a80*/  R2UR UR17, R6 ;  /* 0x00000000061172ca */ /* 0x000fe400000e0000 */
[----:B------:R-:W-:-:S02]  /*13a90*/  R2UR UR10, R7 ;  /* 0x00000000070a72ca */ /* 0x000fc400000e0000 */
[----:B------:R-:W-:Y:S02]  /*13aa0*/  R2UR UR11, R6 ;  /* 0x00000000060b72ca */ /* 0x000fe400000e0000 */
[----:B0-----:R-:W-:-:S05]  /*13ab0*/  I2FP.F32.U32 R0, UR6 ;  /* 0x0000000600007c45 */ /* 0x001fca0008201000 */
[----:B------:R-:W-:-:S04]  /*13ac0*/  FMUL R0, R0, UR4 ;  /* 0x0000000400007c20 */ /* 0x000fc80008400000 */
[----:B------:R0:W0:Y:S01]  /*13ad0*/  F2I.U32.TRUNC.NTZ R3, R0 ;  /* 0x0000000000037305 */ /* 0x000022000020f000 */
[----:B--2---:R-:W-:Y:S05]  /*13ae0*/  @!P0 BRA `(.L_x_478) ;  /* 0x0000000000308947 */ /* 0x004fea0003800000 */
        /* <DEDUP_REMOVED lines=12> */
.L_x_478:
[----:B------:R-:W-:Y:S01]  /*13bb0*/  USHF.R.U64 UR42, UR10, UR15, UR11 ;  /* 0x0000000f0a2a7299 */ /* 0x000fe2000800120b */
[----:B0-----:R-:W-:Y:S01]  /*13bc0*/  I2FP.F32.U32 R0, UR18 ;  /* 0x0000001200007c45 */ /* 0x001fe20008201000 */
[----:B------:R-:W-:Y:S02]  /*13bd0*/  USHF.R.U32.HI UR4, URZ, UR15, UR11 ;  /* 0x0000000f3f047299 */ /* 0x000fe4000801160b */
[----:B------:R-:W-:Y:S02]  /*13be0*/  UIADD3 UR10, UP0, URZ, -UR42, URZ ;  /* 0x8000002a3f0a7290 */ /* 0x000fe4000ff1e03f */
[----:B------:R-:W-:Y:S01]  /*13bf0*/  FMUL R0, R0, UR19 ;  /* 0x0000001300007c20 */ /* 0x000fe20008400000 */
[----:B------:R-:W-:Y:S01]  /*13c00*/  ULDC.64 UR12, c[0x0][0x620] ;  /* 0x00018800000c7ab9 */ /* 0x000fe20000000a00 */
[----:B------:R-:W-:Y:S01]  /*13c10*/  UIADD3.X UR4, URZ, ~UR4, URZ, UP0, !UPT ;  /* 0x800000043f047290 */ /* 0x000fe200087fe43f */
[----:B------:R-:W-:Y:S01]  /*13c20*/  UMOV UR8, UR16 ;  /* 0x0000001000087c82 */ /* 0x000fe20008000000 */
[----:B------:R-:W-:-:S02]  /*13c30*/  UMOV UR9, UR17 ;  /* 0x0000001100097c82 */ /* 0x000fc40008000000 */
[----:B------:R-:W-:Y:S01]  /*13c40*/  UIMAD UR4, UR4, UR12, URZ ;  /* 0x0000000c040472a4 */ /* 0x000fe2000f8e023f */
[----:B------:R-:W0:Y:S01]  /*13c50*/  F2I.U32.TRUNC.NTZ R0, R0 ;  /* 0x0000000000007305 */ /* 0x000e22000020f000 */
[----:B------:R-:W-:Y:S01]  /*13c60*/  UIMAD.WIDE.U32 UR8, UR10, UR12, UR8 ;  /* 0x0000000c0a0872a5 */ /* 0x000fe2000f8e0008 */
[----:B------:R-:W-:Y:S01]  /*13c70*/  R2UR UR12, R3 ;  /* 0x00000000030c72ca */ /* 0x000fe200000e0000 */
[----:B------:R-:W-:Y:S01]  /*13c80*/  UIMAD UR10, UR10, UR13, UR4 ;  /* 0x0000000d0a0a72a4 */ /* 0x000fe2000f8e0204 */
[----:B------:R-:W-:Y:S01]  /*13c90*/  ULDC UR11, c[0x0][0x618] ;  /* 0x00018600000b7ab9 */ /* 0x000fe20000000800 */
[----:B------:R-:W-:Y:S02]  /*13ca0*/  ULDC UR21, c[0x0][0x658] ;  /* 0x0001960000157ab9 */ /* 0x000fe40000000800 */
[----:B------:R-:W-:Y:S01]  /*13cb0*/  UIADD3 UR9, UR9, UR10, URZ ;  /* 0x0000000a09097290 */ /* 0x000fe2000fffe03f */
[----:B------:R-:W-:Y:S01]  /*13cc0*/  UMOV UR15, 0xffffffff ;  /* 0xffffffff000f7882 */ /* 0x000fe20000000000 */
[----:B------:R-:W-:Y:S01]  /*13cd0*/  ULDC.64 UR4, c[0x0][0x640] ;  /* 0x0001900000047ab9 */ /* 0x000fe20000000a00 */
[----:B------:R-:W-:Y:S01]  /*13ce0*/  USHF.L.U32 UR15, UR15, UR21, URZ ;  /* 0x000000150f0f7299 */ /* 0x000fe2000800063f */
[----:B------:R-:W-:Y:S01]  /*13cf0*/  ISETP.NE.U32.AND P0, PT, RZ, UR4, PT ;  /* 0x00000004ff007c0c */ /* 0x000fe2000bf05070 */
[----:B------:R-:W-:-:S02]  /*13d00*/  USHF.R.U64 UR16, UR8, UR11, UR9 ;  /* 0x0000000b08107299 */ /* 0x000fc40008001209 */
[----:B------:R-:W-:Y:S01]  /*13d10*/  USHF.R.U32.HI UR8, URZ, UR11, UR9 ;  /* 0x0000000b3f087299 */ /* 0x000fe20008011609 */
[----:B0-----:R-:W-:Y:S01]  /*13d20*/  R2UR UR14, R0 ;  /* 0x00000000000e72ca */ /* 0x001fe200000e0000 */
[----:B------:R-:W-:Y:S01]  /*13d30*/  ULDC UR17, c[0x0][0x608] ;  /* 0x0001820000117ab9 */ /* 0x000fe20000000800 */
[----:B------:R-:W-:Y:S01]  /*13d40*/  ULOP3.LUT UR44, URZ, UR15, URZ, 0x33, !UPT ;  /* 0x0000000f3f2c7292 */ /* 0x000fe2000f8e333f */
[----:B------:R-:W-:Y:S01]  /*13d50*/  ISETP.NE.AND.EX P0, PT, RZ, UR5, PT, P0 ;  /* 0x00000005ff007c0c */ /* 0x000fe2000bf05300 */
[----:B------:R-:W-:Y:S02]  /*13d60*/  USHF.R.U64 UR15, UR16, UR17, UR8 ;  /* 0x00000011100f7299 */ /* 0x000fe40008001208 */
[----:B------:R-:W-:Y:S02]  /*13d70*/  USHF.R.U32.HI UR8, URZ, UR17, UR8 ;  /* 0x000000113f087299 */ /* 0x000fe40008011608 */
[----:B------:R-:W-:Y:S02]  /*13d80*/  UIADD3 UR12, -UR12, URZ, URZ ;  /* 0x0000003f0c0c7290 */ /* 0x000fe4000fffe13f */
[----:B------:R-:W-:Y:S01]  /*13d90*/  USHF.R.U64 UR17, UR15, UR21, UR8 ;  /* 0x000000150f117299 */ /* 0x000fe20008001208 */
[----:B------:R-:W-:Y:S01]  /*13da0*/  UMOV UR19, 0x1 ;  /* 0x0000000100137882 */ /* 0x000fe20000000000 */
[----:B------:R-:W-:Y:S01]  /*13db0*/  ULDC UR13, c[0x0][0x144] ;  /* 0x00005100000d7ab9 */ /* 0x000fe20000000800 */
[----:B------:R-:W-:Y:S01]  /*13dc0*/  ULDC UR7, c[0x0][0x600] ;  /* 0x0001800000077ab9 */ /* 0x000fe20000000800 */
[----:B------:R-:W-:-:S02]  /*13dd0*/  USHF.L.U32 UR24, UR19, UR21, URZ ;  /* 0x0000001513187299 */ /* 0x000fc4000800063f */
[----:B------:R-:W-:Y:S02]  /*13de0*/  USHF.R.U32.HI UR8, URZ, UR21, UR8 ;  /* 0x000000153f087299 */ /* 0x000fe40008011608 */
[----:B------:R-:W-:Y:S02]  /*13df0*/  UIMAD UR21, UR13, UR12, UR6 ;  /* 0x0000000c0d1572a4 */ /* 0x000fe4000f8e0206 */
[----:B------:R-:W-:Y:S02]  /*13e00*/  UIADD3 UR20, UR7, -0x1, URZ ;  /* 0xffffffff07147890 */ /* 0x000fe4000fffe03f */
[----:B------:R-:W-:Y:S01]  /*13e10*/  UIADD3 UR19, -UR14, URZ, URZ ;  /* 0x0000003f0e137290 */ /* 0x000fe2000fffe13f */
[----:B------:R-:W-:Y:S01]  /*13e20*/  ULDC UR25, c[0x0][0x148] ;  /* 0x0000520000197ab9 */ /* 0x000fe20000000800 */
[----:B------:R-:W-:Y:S01]  /*13e30*/  ULDC UR22, c[0x0][0x648] ;  /* 0x0001920000167ab9 */ /* 0x000fe20000000800 */
[----:B------:R-:W-:Y:S01]  /*13e40*/  ULDC UR23, c[0x0][0x638] ;  /* 0x00018e0000177ab9 */ /* 0x000fe20000000800 */
        /* <DEDUP_REMOVED lines=14> */
.L_x_479:
[----:B------:R-:W-:Y:S01]  /*13f30*/  UISETP.NE.AND UP0, UPT, UR39, URZ, UPT ;  /* 0x0000003f2700728c */ /* 0x000fe2000bf05270 */
[----:B------:R-:W-:Y:S01]  /*13f40*/  IMAD.MOV.U32 R0, RZ, RZ, 0x1 ;  /* 0x00000001ff007424 */ /* 0x000fe200078e00ff */
[----:B------:R-:W-:Y:S02]  /*13f50*/  USHF.R.U64 UR4, UR6, UR22, UR8 ;  /* 0x0000001606047299 */ /* 0x000fe40008001208 */
[----:B------:R-:W-:Y:S02]  /*13f60*/  ULOP3.LUT UR44, UR15, UR44, URZ, 0xc0, !UPT ;  /* 0x0000002c0f2c7292 */ /* 0x000fe4000f8ec03f */
[----:B------:R-:W-:Y:S02]  /*13f70*/  UIADD3 UR5, -UR4, URZ, URZ ;  /* 0x0000003f04057290 */ /* 0x000fe4000fffe13f */
[----:B------:R-:W-:Y:S02]  /*13f80*/  UIMAD UR44, UR24, UR4, UR44 ;  /* 0x00000004182c72a4 */ /* 0x000fe4000f8e022c */
[----:B------:R-:W-:-:S02]  /*13f90*/  ULOP3.LUT UR16, UR16, UR20, URZ, 0xc0, !UPT ;  /* 0x0000001410107292 */ /* 0x000fc4000f8ec03f */
[----:B------:R-:W-:Y:S02]  /*13fa0*/  @UP0 UIMAD UR21, UR25, UR19, UR18 ;  /* 0x00000013191502a4 */ /* 0x000fe4000f8e0212 */
[----:B------:R-:W-:-:S03]  /*13fb0*/  UIMAD UR4, UR5, UR23, UR17 ;  /* 0x00000017050472a4 */ /* 0x000fc6000f8e0211 */
[----:B------:R-:W-:Y:S01]  /*13fc0*/  ULDC UR5, c[0x0][0x610] ;  /* 0x0001840000057ab9 */ /* 0x000fe20000000800 */
[----:B------:R-:W-:Y:S02]  /*13fd0*/  UIMAD UR4, UR4, UR7, UR16 ;  /* 0x00000007040472a4 */ /* 0x000fe4000f8e0210 */
[----:B------:R-:W-:-:S04]  /*13fe0*/  UIMAD UR44, UR44, UR5, UR21 ;  /* 0x000000052c2c72a4 */ /* 0x000fc8000f8e0215 */
[----:B------:R-:W-:Y:S02]  /*13ff0*/  USEL UR43, UR4, UR44, !UP0 ;  /* 0x0000002c042b7287 */ /* 0x000fe4000c000000 */
[----:B------:R-:W-:-:S12]  /*14000*/  USEL UR44, UR44, UR4, !UP0 ;  /* 0x000000042c2c7287 */ /* 0x000fd8000c000000 */
.L_x_477:
[----:B------:R-:W-:-:S13]  /*14010*/  LOP3.LUT P0, RZ, R0, 0xff, RZ, 0xc0, !PT ;  /* 0x000000ff00ff7812 */ /* 0x000fda000780c0ff */
[----:B------:R-:W-:Y:S05]  /*14020*/  @P0 BRA `(.L_x_480) ;  /* 0xfffffed000d80947 */ /* 0x000fea000383ffff */
[----:B------:R-:W-:Y:S05]  /*14030*/  EXIT ;  /* 0x000000000000794d */ /* 0x000fea0003800000 */
.L_x_7:
[----:B------:R-:W2:Y:S01]  /*14040*/  LDL R5, [R1+0x44] ;  /* 0x0000440001057983 */ /* 0x000ea20000100800 */
[----:B------:R-:W-:-:S03]  /*14050*/  ULDC.64 UR4, c[0x0][0x650] ;  /* 0x0001940000047ab9 */ /* 0x000fc60000000a00 */
[----:B------:R-:W3:Y:S01]  /*14060*/  LDL R4, [R1+0x40] ;  /* 0x0000400001047983 */ /* 0x000ee20000100800 */
[----:B------:R-:W-:Y:S01]  /*14070*/  PRMT R0, RZ, 0x7610, R0 ;  /* 0x00007610ff007816 */ /* 0x000fe20000000000 */
[----:B------:R-:W-:Y:S02]  /*14080*/  IMAD.MOV.U32 R2, RZ, RZ, -0x1 ;  /* 0xffffffffff027424 */ /* 0x000fe400078e00ff */
[----:B------:R-:W-:Y:S02]  /*14090*/  IMAD.MOV.U32 R3, RZ, RZ, -0x1 ;  /* 0xffffffffff037424 */ /* 0x000fe400078e00ff */
[----:B------:R-:W-:Y:S01]  /*140a0*/  IMAD.MOV.U32 R9, RZ, RZ, -0x1 ;  /* 0xffffffffff097424 */ /* 0x000fe200078e00ff */
[----:B--2---:R-:W-:-:S04]  /*140b0*/  ISETP.GE.U32.AND P0, PT, R5, UR4, PT ;  /* 0x0000000405007c0c */ /* 0x004fc8000bf06070 */
[----:B---3--:R-:W-:-:S13]  /*140c0*/  ISETP.GE.U32.AND.EX P0, PT, R4, UR5, PT, P0 ;  /* 0x0000000504007c0c */ /* 0x008fda000bf06100 */
        /* <DEDUP_REMOVED lines=21> */
.L_x_482:
[----:B------:R-:W-:Y:S01]  /*14220*/  USHF.R.U64 UR4, UR14, UR19, UR15 ;  /* 0x000000130e047299 */ /* 0x000fe2000800120f */
[----:B------:R-:W-:Y:S01]  /*14230*/  R2UR UR7, R4 ;  /* 0x00000000040772ca */ /* 0x000fe200000e0000 */
[----:B------:R-:W-:Y:S02]  /*14240*/  USHF.R.U32.HI UR5, URZ, UR19, UR15 ;  /* 0x000000133f057299 */ /* 0x000fe4000801160f */
[----:B------:R-:W-:Y:S01]  /*14250*/  UIADD3 UR13, UP0, URZ, -UR4, URZ ;  /* 0x800000043f0d7290 */ /* 0x000fe2000ff1e03f */
[----:B------:R-:W-:Y:S01]  /*14260*/  ULDC.64 UR14, c[0x0][0x620] ;  /* 0x00018800000e7ab9 */ /* 0x000fe20000000a00 */
[----:B------:R-:W-:Y:S02]  /*14270*/  UMOV UR6, UR20 ;  /* 0x0000001400067c82 */ /* 0x000fe40008000000 */
[----:B------:R-:W-:Y:S02]  /*14280*/  UIADD3.X UR5, URZ, ~UR5, URZ, UP0, !UPT ;  /* 0x800000053f057290 */ /* 0x000fe400087fe43f */
[----:B------:R-:W-:-:S02]  /*14290*/  UISETP.NE.AND UP1, UPT, UR39, URZ, UPT ;  /* 0x0000003f2700728c */ /* 0x000fc4000bf25270 */
[----:B------:R-:W-:Y:S02]  /*142a0*/  UIMAD UR5, UR5, UR14, URZ ;  /* 0x0000000e050572a4 */ /* 0x000fe4000f8e023f */
[----:B------:R-:W-:Y:S02]  /*142b0*/  UIMAD.WIDE.U32 UR6, UR13, UR14, UR6 ;  /* 0x0000000e0d0672a5 */ /* 0x000fe4000f8e0006 */
[----:B------:R-:W-:Y:S01]  /*142c0*/  UIMAD UR5, UR13, UR15, UR5 ;  /* 0x0000000f0d0572a4 */ /* 0x000fe2000f8e0205 */
[----:B------:R-:W-:Y:S02]  /*142d0*/  ULDC UR14, c[0x0][0x608] ;  /* 0x00018200000e7ab9 */ /* 0x000fe40000000800 */
[----:B------:R-:W-:Y:S01]  /*142e0*/  ULDC UR13, c[0x0][0x618] ;  /* 0x00018600000d7ab9 */ /* 0x000fe20000000800 */
[----:B------:R-:W-:Y:S01]  /*142f0*/  UIADD3 UR5, UR7, UR5, URZ ;  /* 0x0000000507057290 */ /* 0x000fe2000fffe03f */
[----:B------:R-:W-:Y:S01]  /*14300*/  ULDC UR22, c[0x0][0x658] ;  /* 0x0001960000167ab9 */ /* 0x000fe20000000800 */
[----:B------:R-:W-:-:S02]  /*14310*/  @UP1 UIMAD UR8, UR11, UR12, UR10 ;  /* 0x0000000c0b0812a4 */ /* 0x000fc4000f8e020a */
[----:B------:R-:W-:Y:S02]  /*14320*/  USHF.R.U64 UR17, UR6, UR13, UR5 ;  /* 0x0000000d06117299 */ /* 0x000fe40008001205 */
[----:B------:R-:W-:Y:S01]  /*14330*/  USHF.R.U32.HI UR5, URZ, UR13, UR5 ;  /* 0x0000000d3f057299 */ /* 0x000fe20008011605 */
[----:B------:R-:W-:Y:S01]  /*14340*/  ULDC.64 UR6, c[0x0][0x640] ;  /* 0x0001900000067ab9 */ /* 0x000fe20000000a00 */
[----:B------:R-:W-:Y:S01]  /*14350*/  UMOV UR10, 0xffffffff ;  /* 0xffffffff000a7882 */ /* 0x000fe20000000000 */
[----:B------:R-:W-:Y:S01]  /*14360*/  ISETP.NE.U32.AND P0, PT, RZ, UR6, PT ;  /* 0x00000006ff007c0c */ /* 0x000fe2000bf05070 */
[----:B------:R-:W-:Y:S02]  /*14370*/  USHF.R.U64 UR18, UR17, UR14, UR5 ;  /* 0x0000000e11127299 */ /* 0x000fe40008001205 */
[----:B------:R-:W-:Y:S01]  /*14380*/  USHF.R.U32.HI UR5, URZ, UR14, UR5 ;  /* 0x0000000e3f057299 */ /* 0x000fe20008011605 */
[----:B------:R-:W-:Y:S01]  /*14390*/  ISETP.NE.AND.EX P0, PT, RZ, UR7, PT, P0 ;  /* 0x00000007ff007c0c */ /* 0x000fe2000bf05300 */
[----:B------:R-:W-:-:S02]  /*143a0*/  USHF.L.U32 UR11, UR10, UR22, URZ ;  /* 0x000000160a0b7299 */ /* 0x000fc4000800063f */
[----:B------:R-:W-:Y:S01]  /*143b0*/  USHF.R.U64 UR19, UR18, UR22, UR5 ;  /* 0x0000001612137299 */ /* 0x000fe20008001205 */
[----:B------:R-:W-:Y:S01]  /*143c0*/  ULDC UR20, c[0x0][0x600] ;  /* 0x0001800000147ab9 */ /* 0x000fe20000000800 */
[----:B------:R-:W-:Y:S02]  /*143d0*/  USHF.R.U32.HI UR10, URZ, UR22, UR5 ;  /* 0x000000163f0a7299 */ /* 0x000fe40008011605 */
[----:B------:R-:W-:Y:S02]  /*143e0*/  UIADD3 UR21, UR20, -0x1, URZ ;  /* 0xffffffff14157890 */ /* 0x000fe4000fffe03f */
[----:B------:R-:W-:Y:S01]  /*143f0*/  ULOP3.LUT UR26, URZ, UR11, URZ, 0x33, !UPT ;  /* 0x0000000b3f1a7292 */ /* 0x000fe2000f8e333f */
        /* <DEDUP_REMOVED lines=17> */
.L_x_483:
[----:B------:R-:W-:Y:S01]  /*14510*/  USHF.R.U64 UR6, UR5, UR23, UR10 ;  /* 0x0000001705067299 */ /* 0x000fe2000800120a */
[----:B------:R-:W-:Y:S01]  /*14520*/  IMAD.MOV.U32 R0, RZ, RZ, 0x1 ;  /* 0x00000001ff007424 */ /* 0x000fe200078e00ff */
[----:B------:R-:W-:Y:S01]  /*14530*/  USHF.L.U32 UR25, UR25, UR22, URZ ;  /* 0x0000001619197299 */ /* 0x000fe2000800063f */
[----:B------:R-:W-:Y:S01]  /*14540*/  IMAD.U32 R9, RZ, RZ, UR4 ;  /* 0x00000004ff097e24 */ /* 0x000fe2000f8e00ff */
[----:B------:R-:W-:Y:S02]  /*14550*/  ULOP3.LUT UR5, UR18, UR26, URZ, 0xc0, !UPT ;  /* 0x0000001a12057292 */ /* 0x000fe4000f8ec03f */
[----:B------:R-:W-:Y:S02]  /*14560*/  UIADD3 UR7, -UR6, URZ, URZ ;  /* 0x0000003f06077290 */ /* 0x000fe4000fffe13f */
[----:B------:R-:W-:Y:S02]  /*14570*/  UIMAD UR6, UR25, UR6, UR5 ;  /* 0x00000006190672a4 */ /* 0x000fe4000f8e0205 */
[----:B------:R-:W-:-:S02]  /*14580*/  ULOP3.LUT UR17, UR17, UR21, URZ, 0xc0, !UPT ;  /* 0x0000001511117292 */ /* 0x000fc4000f8ec03f */
[----:B------:R-:W-:Y:S02]  /*14590*/  UIMAD UR5, UR7, UR24, UR19 ;  /* 0x00000018070572a4 */ /* 0x000fe4000f8e0213 */
[----:B------:R-:W-:Y:S01]  /*145a0*/  UISETP.NE.AND UP0, UPT, UR39, URZ, UPT ;  /* 0x0000003f2700728c */ /* 0x000fe2000bf05270 */
[----:B------:R-:W-:Y:S01]  /*145b0*/  ULDC UR7, c[0x0][0x610] ;  /* 0x0001840000077ab9 */ /* 0x000fe20000000800 */
[----:B------:R-:W-:Y:S02]  /*145c0*/  UIMAD UR5, UR5, UR20, UR17 ;  /* 0x00000014050572a4 */ /* 0x000fe4000f8e0211 */
[----:B------:R-:W-:-:S04]  /*145d0*/  UIMAD UR8, UR6, UR7, UR8 ;  /* 0x00000007060872a4 */ /* 0x000fc8000f8e0208 */
[----:B------:R-:W-:Y:S02]  /*145e0*/  USEL UR6, UR5, UR8, !UP0 ;  /* 0x0000000805067287 */ /* 0x000fe4000c000000 */
[----:B------:R-:W-:-:S04]  /*145f0*/  USEL UR8, UR8, UR5, !UP0 ;  /* 0x0000000508087287 */ /* 0x000fc8000c000000 */
[----:B------:R-:W-:Y:S02]  /*14600*/  IMAD.U32 R3, RZ, RZ, UR6 ;  /* 0x00000006ff037e24 */ /* 0x000fe4000f8e00ff */
[----:B------:R-:W-:-:S07]  /*14610*/  IMAD.U32 R2, RZ, RZ, UR8 ;  /* 0x00000008ff027e24 */ /* 0x000fce000f8e00ff */
.L_x_481:
[----:B------:R-:W-:-:S08]  /*14620*/  NOP ;  /* 0x0000000000007918 */ /* 0x000fd00000000000 */
[----:B0-----:R-:W0:-:S00]  /*14630*/  USETMAXREG.DEALLOC.CTAPOOL 0x18 ;  /* 0x00000018000079c8 */ /* 0x001e0000080e0500 */
[----:B------:R-:W-:-:S13]  /*14640*/  ISETP.NE.AND P0, PT, RZ, UR9, PT ;  /* 0x00000009ff007c0c */ /* 0x000fda000bf05270 */
[----:B------:R-:W-:Y:S05]  /*14650*/  @P0 EXIT ;  /* 0x000000000000094d */ /* 0x000fea0003800000 */
[----:B0-----:R-:W-:Y:S01]  /*14660*/  LOP3.LUT P0, RZ, R0, 0xff, RZ, 0xc0, !PT ;  /* 0x000000ff00ff7812 */ /* 0x001fe2000780c0ff */
[----:B------:R-:W-:Y:S02]  /*14670*/  IMAD.MOV.U32 R0, RZ, RZ, 0x1 ;  /* 0x00000001ff007424 */ /* 0x000fe400078e00ff */
[----:B------:R-:W-:-:S10]  /*14680*/  IMAD.MOV.U32 R6, RZ, RZ, RZ ;  /* 0x000000ffff067224 */ /* 0x000fd400078e00ff */
[----:B------:R-:W-:Y:S05]  /*14690*/  @!P0 BRA `(.L_x_484) ;  /* 0x0000000c00708947 */ /* 0x000fea0003800000 */
[----:B------:R-:W0:Y:S01]  /*146a0*/  S2R R10, SR_CgaCtaId ;  /* 0x00000000000a7919 */ /* 0x000e220000008800 */
[----:B------:R-:W-:Y:S01]  /*146b0*/  ULDC UR4, c[0x0][0x28c] ;  /* 0x0000a30000047ab9 */ /* 0x000fe20000000800 */
[----:B------:R-:W-:Y:S01]  /*146c0*/  ULDC UR5, c[0x0][0x600] ;  /* 0x0001800000057ab9 */ /* 0x000fe20000000800 */
[----:B------:R-:W-:Y:S01]  /*146d0*/  UIADD3 UR9, UR4, 0x3f, URZ ;  /* 0x0000003f04097890 */ /* 0x000fe2000fffe03f */
[----:B------:R-:W-:Y:S01]  /*146e0*/  BSSY B0, `(.L_x_484) ;  /* 0x00000d7000007945 */ /* 0x000fe20003800000 */
[----:B------:R-:W-:Y:S01]  /*146f0*/  ULDC UR7, c[0x0][0x658] ;  /* 0x0001960000077ab9 */ /* 0x000fe20000000800 */
[----:B------:R-:W-:Y:S01]  /*14700*/  UMOV UR10, 0x1 ;  /* 0x00000001000a7882 */ /* 0x000fe20000000000 */
[----:B------:R-:W-:Y:S01]  /*14710*/  UIADD3 UR4, UR5, -0x1, URZ ;  /* 0xffffffff05047890 */ /* 0x000fe2000fffe03f */
[----:B------:R-:W-:Y:S01]  /*14720*/  IMAD.MOV.U32 R8, RZ, RZ, 0x1 ;  /* 0x00000001ff087424 */ /* 0x000fe200078e00ff */
[----:B------:R-:W-:Y:S01]  /*14730*/  UMOV UR8, 0xffffffff ;  /* 0xffffffff00087882 */ /* 0x000fe20000000000 */
[----:B------:R-:W-:Y:S01]  /*14740*/  USHF.L.U32 UR5, UR10, UR7, URZ ;  /* 0x000000070a057299 */ /* 0x000fe2000800063f */
[----:B------:R-:W-:Y:S01]  /*14750*/  IMAD.MOV.U32 R0, RZ, RZ, 0x1 ;  /* 0x00000001ff007424 */ /* 0x000fe200078e00ff */
[----:B------:R-:W-:Y:S01]  /*14760*/  USHF.R.S32.HI UR10, URZ, 0x1f, UR9 ;  /* 0x0000001f3f0a7899 */ /* 0x000fe20008011409 */
[----:B------:R-:W-:Y:S01]  /*14770*/  IMAD.MOV.U32 R6, RZ, RZ, RZ ;  /* 0x000000ffff067224 */ /* 0x000fe200078e00ff */
[----:B------:R-:W-:Y:S01]  /*14780*/  ULDC UR6, c[0x0][0xc] ;  /* 0x0000030000067ab9 */ /* 0x000fe20000000800 */
[----:B------:R-:W-:-:S02]  /*14790*/  USHF.L.U32 UR11, UR8, UR7, URZ ;  /* 0x00000007080b7299 */ /* 0x000fc4000800063f */
[----:B------:R-:W-:Y:S01]  /*147a0*/  ULEA.HI UR10, UR10, UR9, URZ, 0x6 ;  /* 0x000000090a0a7291 */ /* 0x000fe2000f8f303f */
[----:B------:R-:W-:Y:S01]  /*147b0*/  ULDC UR7, c[0x0][0x10] ;  /* 0x0000040000077ab9 */ /* 0x000fe20000000800 */
[----:B------:R-:W-:Y:S01]  /*147c0*/  ULDC UR8, c[0x0][0x14] ;  /* 0x0000050000087ab9 */ /* 0x000fe20000000800 */
[----:B------:R-:W-:Y:S02]  /*147d0*/  UIMAD.WIDE.U32 UR6, UR6, UR7, URZ ;  /* 0x00000007060672a5 */ /* 0x000fe4000f8e003f */
[----:B------:R-:W-:Y:S02]  /*147e0*/  USHF.R.S32.HI UR18, URZ, 0x6, UR10 ;  /* 0x000000063f127899 */ /* 0x000fe4000801140a */
[----:B------:R-:W-:Y:S02]  /*147f0*/  UIMAD.WIDE.U32 UR22, UR6, UR8, URZ ;  /* 0x00000008061672a5 */ /* 0x000fe4000f8e003f */
[----:B------:R-:W-:Y:S02]  /*14800*/  UIMAD UR13, UR7, UR8, URZ ;  /* 0x00000008070d72a4 */ /* 0x000fe4000f8e023f */
[----:B------:R-:W-:-:S02]  /*14810*/  ULOP3.LUT UR21, UR38, 0x2, URZ, 0xfc, !UPT ;  /* 0x0000000226157892 */ /* 0x000fc4000f8efc3f */
[----:B------:R-:W-:Y:S01]  /*14820*/  ULOP3.LUT UR19, URZ, UR11, URZ, 0x33, !UPT ;  /* 0x0000000b3f137292 */ /* 0x000fe2000f8e333f */
[----:B0-----:R-:W-:Y:S01]  /*14830*/  LOP3.LUT R10, R10, 0x1, RZ, 0xc0, !PT ;  /* 0x000000010a0a7812 */ /* 0x001fe200078ec0ff */
[----:B------:R-:W-:Y:S02]  /*14840*/  UIADD3 UR13, UR23, UR13, URZ ;  /* 0x0000000d170d7290 */ /* 0x000fe4000fffe03f */
[----:B------:R-:W-:Y:S01]  /*14850*/  UIADD3 UR26, UR18, 0x1, URZ ;  /* 0x00000001121a7890 */ /* 0x000fe2000fffe03f */
[----:B------:R-:W-:-:S11]  /*14860*/  ULDC.64 UR24, c[0x0][0x198] ;  /* 0x0000660000187ab9 */ /* 0x000fd60000000a00 */
.L_x_495:
[----:B------:R-:W-:-:S03]  /*14870*/  UMOV UR6, 0xffffffff ;  /* 0xffffffff00067882 */ /* 0x000fc60000000000 */
[----:B------:R-:W-:Y:S05]  /*14880*/  BRA.DIV UR6, `(.L_x_485) ;  /* 0x0000000e06c07947 */ /* 0x000fea000b800000 */
[----:B------:R-:W-:-:S13]  /*14890*/  ELECT P6, URZ, PT ;  /* 0x00000000003f782f */ /* 0x000fda00038c0000 */
.L_x_505:
[----:B------:R-:W0:Y:S01]  /*148a0*/  LDC R4, c[0x0][0x28c] ;  /* 0x0000a300ff047b82 */ /* 0x000e220000000800 */
[----:B------:R-:W-:Y:S01]  /*148b0*/  BSSY B1, `(.L_x_486) ;  /* 0x000003c000017945 */ /* 0x000fe20003800000 */
[----:B0-----:R-:W-:-:S13]  /*148c0*/  ISETP.LT.OR P6, PT, R4, 0x1, !P6 ;  /* 0x000000010400780c */ /* 0x001fda00077c1670 */
[----:B------:R-:W-:Y:S05]  /*148d0*/  @P6 BRA `(.L_x_487) ;  /* 0x0000000000e46947 */ /* 0x000fea0003800000 */
[----:B------:R-:W-:Y:S02]  /*148e0*/  IMAD R3, R3, 0x2, R10 ;  /* 0x0000000203037824 */ /* 0x000fe400078e020a */
[----:B------:R-:W-:Y:S02]  /*148f0*/  IMAD.SHL.U32 R2, R2, 0x100, RZ ;  /* 0x0000010002027824 */ /* 0x000fe400078e00ff */
[----:B------:R-:W-:Y:S02]  /*14900*/  IMAD R3, R3, 0x70, RZ ;  /* 0x0000007003037824 */ /* 0x000fe400078e02ff */
[----:B------:R-:W-:Y:S02]  /*14910*/  IMAD.MOV.U32 R13, RZ, RZ, RZ ;  /* 0x000000ffff0d7224 */ /* 0x000fe400078e00ff */
[----:B------:R-:W-:Y:S02]  /*14920*/  IMAD.U32 R15, RZ, RZ, UR26 ;  /* 0x0000001aff0f7e24 */ /* 0x000fe4000f8e00ff */
[----:B------:R-:W-:-:S02]  /*14930*/  IMAD.MOV.U32 R4, RZ, RZ, R0 ;  /* 0x000000ffff047224 */ /* 0x000fc400078e0000 */
[----:B------:R-:W-:-:S07]  /*14940*/  IMAD.MOV.U32 R5, RZ, RZ, R6 ;  /* 0x000000ffff057224 */ /* 0x000fce00078e0006 */
.L_x_490:
[----:B------:R-:W0:Y:S01]  /*14950*/  S2R R12, SR_CgaCtaId ;  /* 0x00000000000c7919 */ /* 0x000e220000008800 */
[----:B------:R-:W-:Y:S01]  /*14960*/  MOV R7, 0x400 ;  /* 0x0000040000077802 */ /* 0x000fe20000000f00 */
[----:B------:R-:W1:Y:S03]  /*14970*/  S2R R11, SR_TID.X ;  /* 0x00000000000b7919 */ /* 0x000e660000002100 */
[----:B0-----:R-:W-:Y:S02]  /*14980*/  LEA R16, R12, R7, 0x18 ;  /* 0x000000070c107211 */ /* 0x001fe400078ec0ff */
[----:B------:R-:W-:Y:S02]  /*14990*/  SHF.L.U32 R12, R4, 0x1f, RZ ;  /* 0x0000001f040c7819 */ /* 0x000fe400000006ff */
[----:B-1----:R-:W-:Y:S01]  /*149a0*/  LOP3.LUT P1, RZ, R11, 0x7f, RZ, 0xc0, !PT ;  /* 0x0000007f0bff7812 */ /* 0x002fe2000782c0ff */
[----:B------:R-:W-:-:S04]  /*149b0*/  IMAD R7, R5, 0x8, R16 ;  /* 0x0000000805077824 */ /* 0x000fc800078e0210 */
[----:B------:R-:W0:Y:S08]  /*149c0*/  SYNCS.PHASECHK.TRANS64.TRYWAIT P0, [R7+URZ+0x18], R12 ;  /* 0x0000180c070075a7 */ /* 0x000e30000800017f */
[----:B------:R-:W1:Y:S01]  /*149d0*/  @!P1 LDC R14, c[0x0][0x500] ;  /* 0x00014000ff0e9b82 */ /* 0x000e620000000800 */
[----:B0-----:R-:W-:Y:S05]  /*149e0*/  @!P0 BRA `(.L_x_488) ;  /* 0x0000000c00888947 */ /* 0x001fea0003800000 */
.L_x_506:
[----:B------:R-:W-:Y:S01]  /*149f0*/  UPRMT UR6, UR21, 0x9910, URZ ;  /* 0x0000991015067896 */ /* 0x000fe2000800003f */
[----:B-1----:R1:W-:Y:S03]  /*14a00*/  @!P1 SYNCS.ARRIVE.TRANS64 RZ, [R7+URZ], R14 ;  /* 0x0000000e07ff99a7 */ /* 0x0023e6000800003f */
[----:B------:R-:W-:-:S06]  /*14a10*/  UISETP.NE.AND UP0, UPT, UR6, 0x2, UPT ;  /* 0x000000020600788c */ /* 0x000fcc000bf05270 */
[----:B------:R-:W-:-:S13]  /*14a20*/  PLOP3.LUT P0, PT, PT, PT, UP0, 0x80, 0x0 ;  /* 0x000000000000781c */ /* 0x000fda0003f0f008 */
[----:B-1----:R-:W-:Y:S05]  /*14a30*/  @P0 BRA `(.L_x_489) ;  /* 0x0000000000040947 */ /* 0x002fea0003800000 */
[----:B------:R-:W-:Y:S01]  /*14a40*/  BPT.TRAP 0x1 ;  /* 0x000000040000795c */ /* 0x000fe20000300000 */
.L_x_489:
[----:B------:R-:W-:Y:S01]  /*14a50*/  IMAD R11, R5, 0x2, R10 ;  /* 0x00000002050b7824 */ /* 0x000fe200078e020a */
[----:B------:R-:W-:Y:S01]  /*14a60*/  R2UR UR9, R7 ;  /* 0x00000000070972ca */ /* 0x000fe200000e0000 */
[--C-:B0-----:R-:W-:Y:S01]  /*14a70*/  IMAD R12, R5, 0x8000, R16.reuse ;  /* 0x00008000050c7824 */ /* 0x101fe200078e0210 */
[----:B------:R-:W-:Y:S01]  /*14a80*/  UIADD3 UR6, UP0, UR24, 0xf0, URZ ;  /* 0x000000f018067890 */ /* 0x000fe2000ff1e03f */
[----:B------:R-:W-:Y:S01]  /*14a90*/  IMAD R11, R11, 0x1c00, RZ ;  /* 0x00001c000b0b7824 */ /* 0x000fe200078e02ff */
[----:B------:R-:W-:Y:S01]  /*14aa0*/  R2UR UR11, R2 ;  /* 0x00000000020b72ca */ /* 0x000fe200000e0000 */
[----:B------:R-:W-:Y:S01]  /*14ab0*/  VIADD R15, R15, 0xffffffff ;  /* 0xffffffff0f0f7836 */ /* 0x000fe20000000000 */
[----:B------:R-:W-:Y:S01]  /*14ac0*/  R2UR UR7, R12 ;  /* 0x000000000c0772ca */ /* 0x000fe200000e0000 */
[----:B------:R-:W-:Y:S01]  /*14ad0*/  IMAD R11, R11, 0x2, R16 ;  /* 0x000000020b0b7824 */ /* 0x000fe200078e0210 */
[----:B------:R-:W-:Y:S01]  /*14ae0*/  R2UR UR10, R13 ;  /* 0x000000000d0a72ca */ /* 0x000fe200000e0000 */
[----:B------:R-:W-:Y:S01]  /*14af0*/  UIADD3 UR28, UP1, UR24, 0x1f0, URZ ;  /* 0x000001f0181c7890 */ /* 0x000fe2000ff3e03f */
[----:B------:R-:W-:Y:S01]  /*14b00*/  R2UR UR12, R9 ;  /* 0x00000000090c72ca */ /* 0x000fe200000e0000 */
[----:B------:R-:W-:Y:S01]  /*14b10*/  VIADD R5, R5, 0x1 ;  /* 0x0000000105057836 */ /* 0x000fe20000000000 */
[----:B------:R-:W-:Y:S01]  /*14b20*/  R2UR UR8, R11 ;  /* 0x000000000b0872ca */ /* 0x000fe200000e0000 */
[----:B------:R-:W-:Y:S01]  /*14b30*/  UIADD3.X UR29, URZ, UR25, URZ, UP1, !UPT ;  /* 0x000000193f1d7290 */ /* 0x000fe20008ffe43f */
[----:B------:R-:W-:Y:S01]  /*14b40*/  R2UR UR20, R3 ;  /* 0x00000000031472ca */ /* 0x000fe200000e0000 */
[----:B------:R-:W-:Y:S01]  /*14b50*/  UMOV UR14, 0x0 ;  /* 0x00000000000e7882 */ /* 0x000fe20000000000 */
[----:B------:R-:W-:Y:S01]  /*14b60*/  ISETP.GT.AND P1, PT, R15, 0x1, PT ;  /* 0x000000010f00780c */ /* 0x000fe20003f24270 */
[----:B------:R-:W-:Y:S01]  /*14b70*/  UMOV UR15, 0x10000000 ;  /* 0x10000000000f7882 */ /* 0x000fe20000000000 */
[----:B------:R-:W-:Y:S01]  /*14b80*/  ISETP.NE.AND P0, PT, R5, 0x3, PT ;  /* 0x000000030500780c */ /* 0x000fe20003f05270 */
[----:B------:R-:W-:Y:S01]  /*14b90*/  UIADD3 UR16, UR7, 0x100, URZ ;  /* 0x0000010007107890 */ /* 0x000fe2000fffe03f */
[----:B------:R-:W-:Y:S01]  /*14ba0*/  VIADD R13, R13, 0x40 ;  /* 0x000000400d0d7836 */ /* 0x000fe20000000000 */
[----:B------:R-:W-:Y:S01]  /*14bb0*/  UIADD3.X UR7, URZ, UR25, URZ, UP0, !UPT ;  /* 0x000000193f077290 */ /* 0x000fe200087fe43f */
[----:B------:R-:W-:Y:S01]  /*14bc0*/  SEL R7, RZ, 0x1, P0 ;  /* 0x00000001ff077807 */ /* 0x000fe20000000000 */
[----:B------:R-:W-:Y:S01]  /*14bd0*/  UMOV UR27, 0x30000 ;  /* 0x00030000001b7882 */ /* 0x000fe20000000000 */
[----:B------:R-:W-:Y:S01]  /*14be0*/  SEL R5, R5, RZ, P0 ;  /* 0x000000ff05057207 */ /* 0x000fe20000000000 */
[----:B------:R-:W-:Y:S01]  /*14bf0*/  UIADD3 UR17, UR8, 0x18100, URZ ;  /* 0x0001810008117890 */ /* 0x000fe2000fffe03f */
[----:B------:R-:W-:-:S02]  /*14c00*/  LOP3.LUT R4, R4, R7, RZ, 0x3c, !PT ;  /* 0x0000000704047212 */ /* 0x000fc400078e3cff */
[----:B------:R-:W-:Y:S02]  /*14c10*/  UMOV UR8, UR16 ;  /* 0x0000001000087c82 */ /* 0x000fe40008000000 */
[----:B------:R0:W-:Y:S02]  /*14c20*/  UTMALDG.3D [UR8], [UR6], desc[UR14] ;  /* 0x00000e08060075b4 */ /* 0x0001e40008011000 */
[----:B0-----:R-:W-:Y:S01]  /*14c30*/  UMOV UR8, UR17 ;  /* 0x0000001100087c82 */ /* 0x001fe20008000000 */
[----:B------:R-:W-:Y:S02]  /*14c40*/  UMOV UR11, UR20 ;  /* 0x00000014000b7c82 */ /* 0x000fe40008000000 */
[----:B------:R0:W-:Y:S02]  /*14c50*/  UTMALDG.3D.MULTICAST [UR8], [UR28], UR27, desc[UR14] ;  /* 0x00000e081c0073b4 */ /* 0x0001e4000801181b */
[----:B0-----:R-:W-:Y:S05]  /*14c60*/  @P1 BRA `(.L_x_490) ;  /* 0xfffffffc00381947 */ /* 0x001fea000383ffff */
.L_x_487:
[----:B------:R-:W-:Y:S05]  /*14c70*/  BSYNC B1 ;  /* 0x0000000000017941 */ /* 0x000fea0003800000 */
.L_x_486:
[----:B------:R-:W2:Y:S01]  /*14c80*/  LDL.LU R16, [R1+0x40] ;  /* 0x0000400001107983 */ /* 0x000ea20000300800 */
[----:B------:R-:W-:Y:S01]  /*14c90*/  LOP3.LUT P0, RZ, R8, 0xff, RZ, 0xc0, !PT ;  /* 0x000000ff08ff7812 */ /* 0x000fe2000780c0ff */
[----:B------:R-:W-:Y:S01]  /*14ca0*/  VIADD R6, R6, UR18 ;  /* 0x0000001206067c36 */ /* 0x000fe20008000000 */
[----:B------:R-:W-:Y:S01]  /*14cb0*/  ULDC.64 UR6, c[0x0][0x650] ;  /* 0x0001940000067ab9 */ /* 0x000fe20000000a00 */
[----:B------:R-:W3:Y:S01]  /*14cc0*/  LDL.LU R14, [R1+0x44] ;  /* 0x00004400010e7983 */ /* 0x000ee20000300800 */
[----:B------:R-:W-:Y:S01]  /*14cd0*/  UISETP.GE.U32.AND UP0, UPT, UR18, 0x3, UPT ;  /* 0x000000031200788c */ /* 0x000fe2000bf06070 */
[----:B------:R-:W-:Y:S01]  /*14ce0*/  BSSY B1, `(.L_x_491) ;  /* 0x0000074000017945 */ /* 0x000fe20003800000 */
[----:B------:R-:W-:Y:S01]  /*14cf0*/  IMAD.MOV.U32 R9, RZ, RZ, -0x1 ;  /* 0xffffffffff097424 */ /* 0x000fe200078e00ff */
[----:B------:R-:W-:Y:S02]  /*14d00*/  PRMT R4, RZ, 0x7610, R4 ;  /* 0x00007610ff047816 */ /* 0x000fe40000000004 */
[----:B------:R-:W-:-:S02]  /*14d10*/  PRMT R8, RZ, 0x7610, R8 ;  /* 0x00007610ff087816 */ /* 0x000fc40000000008 */
[----:B------:R-:W-:Y:S02]  /*14d20*/  PLOP3.LUT P1, PT, PT, PT, UP0, 0x80, 0x0 ;  /* 0x000000000000781c */ /* 0x000fe40003f2f008 */
[----:B------:R-:W0:Y:S01]  /*14d30*/  @P0 S2R R3, SR_CgaCtaId ;  /* 0x0000000000030919 */ /* 0x000e220000008800 */
[----:B------:R-:W-:-:S04]  /*14d40*/  @P0 MOV R2, 0x400 ;  /* 0x0000040000020802 */ /* 0x000fc80000000f00 */
[----:B0-----:R-:W-:-:S04]  /*14d50*/  @P0 LEA R2, R3, R2, 0x18 ;  /* 0x0000000203020211 */ /* 0x001fc800078ec0ff */
[----:B------:R0:W-:Y:S01]  /*14d60*/  @P0 SYNCS.ARRIVE.TRANS64.A1T0 RZ, [R2+URZ+0x48], RZ ;  /* 0x000048ff02ff09a7 */ /* 0x0001e2000810003f */
[----:B------:R-:W-:Y:S01]  /*14d70*/  ISETP.GT.U32.AND P0, PT, R6, 0x2, PT ;  /* 0x000000020600780c */ /* 0x000fe20003f04070 */
[----:B0-----:R-:W-:-:S05]  /*14d80*/  IMAD.U32 R2, RZ, RZ, UR18 ;  /* 0x00000012ff027e24 */ /* 0x001fca000f8e00ff */
[----:B------:R-:W-:Y:S01]  /*14d90*/  ISETP.LT.U32.AND P0, PT, R2, 0x3, P0 ;  /* 0x000000030200780c */ /* 0x000fe20000701070 */
[----:B------:R-:W-:-:S04]  /*14da0*/  IMAD.WIDE.U32 R2, R6, -0x55555555, RZ ;  /* 0xaaaaaaab06027825 */ /* 0x000fc800078e00ff */
[----:B------:R-:W-:Y:S01]  /*14db0*/  IMAD.MOV.U32 R2, RZ, RZ, -0x1 ;  /* 0xffffffffff027424 */ /* 0x000fe200078e00ff */
[----:B------:R-:W-:Y:S02]  /*14dc0*/  SHF.R.U32.HI R5, RZ, 0x1, R3 ;  /* 0x00000001ff057819 */ /* 0x000fe40000011603 */
[----:B------:R-:W-:-:S03]  /*14dd0*/  SEL R3, RZ, 0x1, !P0 ;  /* 0x00000001ff037807 */ /* 0x000fc60004000000 */
[----:B------:R-:W-:Y:S01]  /*14de0*/  IMAD R6, R5, -0x3, R6 ;  /* 0xfffffffd05067824 */ /* 0x000fe200078e0206 */
[----:B------:R-:W-:Y:S01]  /*14df0*/  LOP3.LUT R0, R0, R3, RZ, 0x3c, !PT ;  /* 0x0000000300007212 */ /* 0x000fe200078e3cff */
[----:B------:R-:W-:-:S03]  /*14e00*/  IMAD.MOV.U32 R3, RZ, RZ, -0x1 ;  /* 0xffffffffff037424 */ /* 0x000fc600078e00ff */
[----:B------:R-:W-:Y:S02]  /*14e10*/  @P1 LOP3.LUT R0, R0, 0x1, R5, 0x78, !PT ;  /* 0x0000000100001812 */ /* 0x000fe400078e7805 */
[----:B---3--:R-:W-:-:S04]  /*14e20*/  IADD3 R14, P0, R14, UR22, RZ ;  /* 0x000000160e0e7c10 */ /* 0x008fc8000ff1e0ff */
[----:B--2---:R-:W-:Y:S01]  /*14e30*/  IADD3.X R16, R16, UR13, RZ, P0, !PT ;  /* 0x0000000d10107c10 */ /* 0x004fe200087fe4ff */
[----:B------:R0:W-:Y:S01]  /*14e40*/  STL [R1+0x44], R14 ;  /* 0x0000440e01007387 */ /* 0x0001e20000100800 */
[----:B------:R-:W-:-:S03]  /*14e50*/  ISETP.GE.U32.AND P0, PT, R14, UR6, PT ;  /* 0x000000060e007c0c */ /* 0x000fc6000bf06070 */
[----:B------:R0:W-:Y:S01]  /*14e60*/  STL [R1+0x40], R16 ;  /* 0x0000401001007387 */ /* 0x0001e20000100800 */
[----:B------:R-:W-:-:S13]  /*14e70*/  ISETP.GE.U32.AND.EX P0, PT, R16, UR7, PT, P0 ;  /* 0x0000000710007c0c */ /* 0x000fda000bf06100 */
[----:B0-----:R-:W-:Y:S05]  /*14e80*/  @P0 BRA `(.L_x_492) ;  /* 0x0000000400640947 */ /* 0x001fea0003800000 */
[----:B------:R-:W0:Y:S01]  /*14e90*/  S2R R7, SR_CTAID.X ;  /* 0x0000000000077919 */ /* 0x000e220000002500 */
[----:B------:R-:W-:Y:S01]  /*14ea0*/  ULDC UR6, c[0x0][0x150] ;  /* 0x0000540000067ab9 */ /* 0x000fe20000000800 */
[----:B------:R-:W1:Y:S01]  /*14eb0*/  LDC R4, c[0x0][0x144] ;  /* 0x00005100ff047b82 */ /* 0x000e620000000800 */
[----:B------:R-:W-:Y:S01]  /*14ec0*/  UISETP.NE.AND UP0, UPT, UR39, URZ, UPT ;  /* 0x0000003f2700728c */ /* 0x000fe2000bf05270 */
[----:B------:R-:W2:Y:S01]  /*14ed0*/  S2R R5, SR_CTAID.Y ;  /* 0x0000000000057919 */ /* 0x000ea20000002600 */
[----:B------:R-:W-:-:S04]  /*14ee0*/  ULDC UR9, c[0x0][0x630] ;  /* 0x00018c0000097ab9 */ /* 0x000fc80000000800 */
[----:B------:R-:W-:Y:S01]  /*14ef0*/  PLOP3.LUT P0, PT, PT, PT, UP0, 0x80, 0x0 ;  /* 0x000000000000781c */ /* 0x000fe20003f0f008 */
[----:B------:R-:W3:Y:S01]  /*14f00*/  LDC R12, c[0x0][0x148] ;  /* 0x00005200ff0c7b82 */ /* 0x000ee20000000800 */
[----:B0-----:R-:W-:Y:S02]  /*14f10*/  I2FP.F32.U32 R2, R7 ;  /* 0x0000000700027245 */ /* 0x001fe40000201000 */
[----:B--2---:R-:W-:-:S03]  /*14f20*/  I2FP.F32.U32 R3, R5 ;  /* 0x0000000500037245 */ /* 0x004fc60000201000 */
[----:B------:R-:W-:Y:S01]  /*14f30*/  FMUL R2, R2, UR6 ;  /* 0x0000000602027c20 */ /* 0x000fe20008400000 */
[----:B------:R-:W-:Y:S02]  /*14f40*/  ULDC UR6, c[0x0][0x154] ;  /* 0x0000550000067ab9 */ /* 0x000fe40000000800 */
[----:B------:R-:W-:Y:S01]  /*14f50*/  FMUL R9, R3, UR6 ;  /* 0x0000000603097c20 */ /* 0x000fe20008400000 */
[----:B------:R-:W-:Y:S02]  /*14f60*/  ULDC.64 UR6, c[0x0][0x628] ;  /* 0x00018a0000067ab9 */ /* 0x000fe40000000a00 */
[----:B------:R-:W0:Y:S08]  /*14f70*/  F2I.U32.TRUNC.NTZ R2, R2 ;  /* 0x0000000200027305 */ /* 0x000e30000020f000 */
[----:B------:R-:W2:Y:S01]  /*14f80*/  F2I.U32.TRUNC.NTZ R9, R9 ;  /* 0x0000000900097305 */ /* 0x000ea2000020f000 */
[----:B0-----:R-:W-:-:S02]  /*14f90*/  IMAD.MOV R3, RZ, RZ, -R2 ;  /* 0x000000ffff037224 */ /* 0x001fc400078e0a02 */
[----:B------:R-:W-:Y:S02]  /*14fa0*/  IMAD.MOV.U32 R2, RZ, RZ, R14 ;  /* 0x000000ffff027224 */ /* 0x000fe400078e000e */
[----:B-1----:R-:W-:Y:S02]  /*14fb0*/  IMAD R7, R4, R3, R7 ;  /* 0x0000000304077224 */ /* 0x002fe400078e0207 */
[----:B--2---:R-:W-:-:S04]  /*14fc0*/  IMAD.MOV R3, RZ, RZ, -R9 ;  /* 0x000000ffff037224 */ /* 0x004fc800078e0a09 */
[----:B---3--:R-:W-:Y:S01]  /*14fd0*/  @P0 IMAD R7, R12, R3, R5 ;  /* 0x000000030c070224 */ /* 0x008fe200078e0205 */
[----:B------:R-:W-:Y:S01]  /*14fe0*/  ISETP.NE.U32.AND P0, PT, RZ, UR6, PT ;  /* 0x00000006ff007c0c */ /* 0x000fe2000bf05070 */
[----:B------:R-:W-:-:S03]  /*14ff0*/  IMAD.MOV.U32 R3, RZ, RZ, R16 ;  /* 0x000000ffff037224 */ /* 0x000fc600078e0010 */
[----:B------:R-:W-:-:S13]  /*15000*/  ISETP.NE.AND.EX P0, PT, RZ, UR7, PT, P0 ;  /* 0x00000007ff007c0c */ /* 0x000fda000bf05300 */
[----:B------:R-:W-:Y:S05]  /*15010*/  @!P0 BRA `(.L_x_493) ;  /* 0x0000000000288947 */ /* 0x000fea0003800000 */
[----:B------:R-:W-:Y:S02]  /*15020*/  ULDC UR8, c[0x0][0x634] ;  /* 0x00018d0000087ab9 */ /* 0x000fe40000000800 */
[----:B------:R-:W-:-:S05]  /*15030*/  IADD3 R3, P0, R14, UR8, RZ ;  /* 0x000000080e037c10 */ /* 0x000fca000ff1e0ff */
[----:B------:R-:W-:-:S04]  /*15040*/  IMAD.X R9, RZ, RZ, R16, P0 ;  /* 0x000000ffff097224 */ /* 0x000fc800000e0610 */
[----:B------:R-:W-:-:S04]  /*15050*/  IMAD.WIDE.U32 R4, R9, UR6, RZ ;  /* 0x0000000609047c25 */ /* 0x000fc8000f8e00ff */
[----:B------:R-:W-:-:S04]  /*15060*/  IMAD.WIDE.U32 R4, P0, R3, UR7, R4 ;  /* 0x0000000703047c25 */ /* 0x000fc8000f800004 */
[----:B------:R-:W-:-:S04]  /*15070*/  IMAD.WIDE.U32 R2, R3, UR6, RZ ;  /* 0x0000000603027c25 */ /* 0x000fc8000f8e00ff */
[----:B------:R-:W-:Y:S01]  /*15080*/  IMAD.MOV.U32 R2, RZ, RZ, R5 ;  /* 0x000000ffff027224 */ /* 0x000fe200078e0005 */
[----:B------:R-:W-:Y:S01]  /*15090*/  IADD3 RZ, P1, R3, R4, RZ ;  /* 0x0000000403ff7210 */ /* 0x000fe20007f3e0ff */
[----:B------:R-:W-:-:S04]  /*150a0*/  IMAD.X R3, RZ, RZ, RZ, P0 ;  /* 0x000000ffff037224 */ /* 0x000fc800000e06ff */
[----:B------:R-:W-:-:S08]  /*150b0*/  IMAD.WIDE.U32.X R2, R9, UR7, R2, P1 ;  /* 0x0000000709027c25 */ /* 0x000fd000088e0402 */
.L_x_493:
[--C-:B------:R-:W-:Y:S01]  /*150c0*/  SHF.R.U64 R9, R2, UR9, R3.reuse ;  /* 0x0000000902097c19 */ /* 0x100fe20008001203 */
[----:B------:R-:W-:Y:S01]  /*150d0*/  ULDC.64 UR6, c[0x0][0x620] ;  /* 0x0001880000067ab9 */ /* 0x000fe20000000a00 */
[----:B------:R-:W-:Y:S01]  /*150e0*/  SHF.R.U32.HI R2, RZ, UR9, R3 ;  /* 0x00000009ff027c19 */ /* 0x000fe20008011603 */
[----:B------:R-:W-:Y:S01]  /*150f0*/  IMAD.MOV.U32 R3, RZ, RZ, R16 ;  /* 0x000000ffff037224 */ /* 0x000fe200078e0010 */
[----:B------:R-:W-:Y:S01]  /*15100*/  IADD3 R11, P0, RZ, -R9, RZ ;  /* 0x80000009ff0b7210 */ /* 0x000fe20007f1e0ff */
[----:B------:R-:W-:-:S04]  /*15110*/  ULDC.64 UR8, c[0x0][0x640] ;  /* 0x0001900000087ab9 */ /* 0x000fc80000000a00 */
[----:B------:R-:W-:Y:S01]  /*15120*/  IMAD.X R2, RZ, RZ, ~R2, P0 ;  /* 0x000000ffff027224 */ /* 0x000fe200000e0e02 */
[----:B------:R-:W-:-:S03]  /*15130*/  ISETP.NE.U32.AND P0, PT, RZ, UR8, PT ;  /* 0x00000008ff007c0c */ /* 0x000fc6000bf05070 */
[----:B------:R-:W-:Y:S01]  /*15140*/  IMAD R2, R2, UR6, RZ ;  /* 0x0000000602027c24 */ /* 0x000fe2000f8e02ff */
[----:B------:R-:W-:-:S03]  /*15150*/  ISETP.NE.AND.EX P0, PT, RZ, UR9, PT, P0 ;  /* 0x00000009ff007c0c */ /* 0x000fc6000bf05300 */
[----:B------:R-:W-:Y:S02]  /*15160*/  IMAD R5, R11, UR7, R2 ;  /* 0x000000070b057c24 */ /* 0x000fe4000f8e0202 */
[----:B------:R-:W-:-:S04]  /*15170*/  IMAD.MOV.U32 R2, RZ, RZ, R14 ;  /* 0x000000ffff027224 */ /* 0x000fc800078e000e */
[----:B------:R-:W-:Y:S01]  /*15180*/  IMAD.WIDE.U32 R2, R11, UR6, R2 ;  /* 0x000000060b027c25 */ /* 0x000fe2000f8e0002 */
[----:B------:R-:W-:-:S03]  /*15190*/  ULDC UR6, c[0x0][0x618] ;  /* 0x0001860000067ab9 */ /* 0x000fc60000000800 */
[----:B------:R-:W-:-:S05]  /*151a0*/  IMAD.IADD R3, R3, 0x1, R5 ;  /* 0x0000000103037824 */ /* 0x000fca00078e0205 */
[--C-:B------:R-:W-:Y:S02]  /*151b0*/  SHF.R.U64 R11, R2, UR6, R3.reuse ;  /* 0x00000006020b7c19 */ /* 0x100fe40008001203 */
[----:B------:R-:W-:Y:S01]  /*151c0*/  SHF.R.U32.HI R2, RZ, UR6, R3 ;  /* 0x00000006ff027c19 */ /* 0x000fe20008011603 */
[----:B------:R-:W-:-:S03]  /*151d0*/  ULDC UR6, c[0x0][0x608] ;  /* 0x0001820000067ab9 */ /* 0x000fc60000000800 */
[--C-:B------:R-:W-:Y:S02]  /*151e0*/  SHF.R.U64 R12, R11, UR6, R2.reuse ;  /* 0x000000060b0c7c19 */ /* 0x100fe40008001202 */
[----:B------:R-:W-:Y:S01]  /*151f0*/  SHF.R.U32.HI R3, RZ, UR6, R2 ;  /* 0x00000006ff037c19 */ /* 0x000fe20008011602 */
[----:B------:R-:W-:-:S03]  /*15200*/  ULDC UR6, c[0x0][0x658] ;  /* 0x0001960000067ab9 */ /* 0x000fc60000000800 */
[--C-:B------:R-:W-:Y:S02]  /*15210*/  SHF.R.U64 R13, R12, UR6, R3.reuse ;  /* 0x000000060c0d7c19 */ /* 0x100fe40008001203 */
[----:B------:R-:W-:-:S03]  /*15220*/  SHF.R.U32.HI R15, RZ, UR6, R3 ;  /* 0x00000006ff0f7c19 */ /* 0x000fc60008011603 */
[----:B------:R-:W-:Y:S02]  /*15230*/  IMAD.MOV.U32 R2, RZ, RZ, R13 ;  /* 0x000000ffff027224 */ /* 0x000fe400078e000d */
[----:B------:R-:W-:Y:S01]  /*15240*/  IMAD.MOV.U32 R3, RZ, RZ, R15 ;  /* 0x000000ffff037224 */ /* 0x000fe200078e000f */
[----:B------:R-:W-:Y:S06]  /*15250*/  @!P0 BRA `(.L_x_494) ;  /* 0x0000000000288947 */ /* 0x000fec0003800000 */
        /* <DEDUP_REMOVED lines=10> */
.L_x_494:
[----:B------:R-:W-:Y:S01]  /*15300*/  ULDC UR6, c[0x0][0x648] ;  /* 0x0001920000067ab9 */ /* 0x000fe20000000800 */
[----:B------:R-:W-:Y:S01]  /*15310*/  LOP3.LUT R12, R12, UR19, RZ, 0xc0, !PT ;  /* 0x000000130c0c7c12 */ /* 0x000fe2000f8ec0ff */
[----:B------:R-:W-:Y:S01]  /*15320*/  UISETP.NE.AND UP0, UPT, UR39, URZ, UPT ;  /* 0x0000003f2700728c */ /* 0x000fe2000bf05270 */
[----:B------:R-:W-:Y:S01]  /*15330*/  SHF.R.U64 R3, R2, UR6, R3 ;  /* 0x0000000602037c19 */ /* 0x000fe20008001203 */
[----:B------:R-:W-:Y:S01]  /*15340*/  ULDC UR6, c[0x0][0x638] ;  /* 0x00018e0000067ab9 */ /* 0x000fe20000000800 */
[----:B------:R-:W-:-:S03]  /*15350*/  IMAD.MOV.U32 R4, RZ, RZ, 0x1 ;  /* 0x00000001ff047424 */ /* 0x000fc600078e00ff */
[----:B------:R-:W-:Y:S01]  /*15360*/  IMAD.MOV R2, RZ, RZ, -R3 ;  /* 0x000000ffff027224 */ /* 0x000fe200078e0a03 */
[----:B------:R-:W-:Y:S01]  /*15370*/  PLOP3.LUT P0, PT, PT, PT, UP0, 0x40, 0x0 ;  /* 0x000000000000781c */ /* 0x000fe20003f0e808 */
[----:B------:R-:W-:Y:S01]  /*15380*/  IMAD R12, R3, UR5, R12 ;  /* 0x00000005030c7c24 */ /* 0x000fe2000f8e020c */
[----:B------:R-:W-:Y:S01]  /*15390*/  PLOP3.LUT P1, PT, PT, PT, UP0, 0x40, 0x0 ;  /* 0x000000000000781c */ /* 0x000fe20003f2e808 */
[----:B------:R-:W-:Y:S01]  /*153a0*/  IMAD R13, R2, UR6, R13 ;  /* 0x00000006020d7c24 */ /* 0x000fe2000f8e020d */
[----:B------:R-:W-:Y:S01]  /*153b0*/  ULDC UR6, c[0x0][0x610] ;  /* 0x0001840000067ab9 */ /* 0x000fe20000000800 */
[----:B------:R-:W-:Y:S01]  /*153c0*/  LOP3.LUT R2, R11, UR4, RZ, 0xc0, !PT ;  /* 0x000000040b027c12 */ /* 0x000fe2000f8ec0ff */
[----:B------:R-:W-:Y:S01]  /*153d0*/  IMAD R7, R12, UR6, R7 ;  /* 0x000000060c077c24 */ /* 0x000fe2000f8e0207 */
[----:B------:R-:W-:-:S03]  /*153e0*/  ULDC UR6, c[0x0][0x600] ;  /* 0x0001800000067ab9 */ /* 0x000fc60000000800 */
[----:B------:R-:W-:-:S05]  /*153f0*/  IMAD R2, R13, UR6, R2 ;  /* 0x000000060d027c24 */ /* 0x000fca000f8e0202 */
[----:B------:R-:W-:Y:S02]  /*15400*/  SEL R3, R2, R7, P0 ;  /* 0x0000000702037207 */ /* 0x000fe40000000000 */
[----:B------:R-:W-:-:S07]  /*15410*/  SEL R2, R7, R2, P1 ;  /* 0x0000000207027207 */ /* 0x000fce0000800000 */
.L_x_492:
[----:B------:R-:W-:Y:S05]  /*15420*/  BSYNC B1 ;  /* 0x0000000000017941 */ /* 0x000fea0003800000 */
.L_x_491:
[----:B------:R-:W-:-:S13]  /*15430*/  LOP3.LUT P0, RZ, R4, 0xff, RZ, 0xc0, !PT ;  /* 0x000000ff04ff7812 */ /* 0x000fda000780c0ff */
[----:B------:R-:W-:Y:S05]  /*15440*/  @P0 BRA `(.L_x_495) ;  /* 0xfffffff400080947 */ /* 0x000fea000383ffff */
[----:B------:R-:W-:Y:S05]  /*15450*/  BSYNC B0 ;  /* 0x0000000000007941 */ /* 0x000fea0003800000 */
.L_x_484:
[----:B------:R-:W-:-:S03]  /*15460*/  UMOV UR6, 0xffffffff ;  /* 0xffffffff00067882 */ /* 0x000fc60000000000 */
[----:B------:R-:W-:Y:S05]  /*15470*/  BRA.DIV UR6, `(.L_x_496) ;  /* 0x0000000206f87947 */ /* 0x000fea000b800000 */
[----:B------:R-:W-:-:S13]  /*15480*/  ELECT P6, URZ, PT ;  /* 0x00000000003f782f */ /* 0x000fda00038c0000 */
.L_x_509:
[----:B------:R-:W-:Y:S04]  /*15490*/  BSSY B0, `(.L_x_497) ;  /* 0x0000023000007945 */ /* 0x000fe80003800000 */
[----:B------:R-:W-:Y:S05]  /*154a0*/  @!P6 BRA `(.L_x_498) ;  /* 0x000000000084e947 */ /* 0x000fea0003800000 */
[----:B------:R-:W-:-:S04]  /*154b0*/  ULOP3.LUT UR6, UR38, 0x2, URZ, 0xfc, !UPT ;  /* 0x0000000226067892 */ /* 0x000fc8000f8efc3f */
[----:B------:R-:W-:-:S06]  /*154c0*/  UISETP.NE.AND UP0, UPT, UR6, 0x3, UPT ;  /* 0x000000030600788c */ /* 0x000fcc000bf05270 */
[----:B------:R-:W-:-:S13]  /*154d0*/  PLOP3.LUT P0, PT, PT, PT, UP0, 0x80, 0x0 ;  /* 0x000000000000781c */ /* 0x000fda0003f0f008 */
[----:B------:R-:W-:Y:S05]  /*154e0*/  @!P0 BRA `(.L_x_499) ;  /* 0x0000000000048947 */ /* 0x000fea0003800000 */
[----:B------:R-:W-:Y:S01]  /*154f0*/  BPT.TRAP 0x1 ;  /* 0x000000040000795c */ /* 0x000fe20000300000 */
.L_x_499:
[----:B------:R-:W0:Y:S01]  /*15500*/  S2R R3, SR_CgaCtaId ;  /* 0x0000000000037919 */ /* 0x000e220000008800 */
[----:B------:R-:W-:-:S04]  /*15510*/  MOV R2, 0x400 ;  /* 0x0000040000027802 */ /* 0x000fc80000000f00 */
[----:B0-----:R-:W-:Y:S02]  /*15520*/  LEA R3, R3, R2, 0x18 ;  /* 0x0000000203037211 */ /* 0x001fe400078ec0ff */
[----:B------:R-:W-:-:S03]  /*15530*/  SHF.L.U32 R2, R0, 0x1f, RZ ;  /* 0x0000001f00027819 */ /* 0x000fc600000006ff */
[----:B------:R-:W-:-:S04]  /*15540*/  VIADD R3, R3, 0x18 ;  /* 0x0000001803037836 */ /* 0x000fc80000000000 */
[----:B------:R-:W-:-:S04]  /*15550*/  IMAD R5, R6, 0x8, R3 ;  /* 0x0000000806057824 */ /* 0x000fc800078e0203 */
[----:B------:R-:W0:Y:S02]  /*15560*/  SYNCS.PHASECHK.TRANS64.TRYWAIT P0, [R5+URZ], R2 ;  /* 0x00000002050075a7 */ /* 0x000e24000800017f */
[----:B0-----:R-:W-:Y:S05]  /*15570*/  @!P0 BRA `(.L_x_500) ;  /* 0x0000000000d88947 */ /* 0x001fea0003800000 */
.L_x_510:
[----:B------:R-:W-:-:S05]  /*15580*/  VIADD R6, R6, 0x1 ;  /* 0x0000000106067836 */ /* 0x000fca0000000000 */
[----:B------:R-:W-:-:S04]  /*15590*/  ISETP.NE.AND P0, PT, R6, 0x3, PT ;  /* 0x000000030600780c */ /* 0x000fc80003f05270 */
[----:B0-----:R-:W-:Y:S02]  /*155a0*/  SEL R5, RZ, 0x1, P0 ;  /* 0x00000001ff057807 */ /* 0x001fe40000000000 */
[----:B------:R-:W-:Y:S02]  /*155b0*/  SEL R6, R6, RZ, P0 ;  /* 0x000000ff06067207 */ /* 0x000fe40000000000 */
[----:B------:R-:W-:-:S03]  /*155c0*/  LOP3.LUT R5, R0, R5, RZ, 0x3c, !PT ;  /* 0x0000000500057212 */ /* 0x000fc600078e3cff */
[----:B------:R-:W-:Y:S01]  /*155d0*/  IMAD R7, R6, 0x8, R3 ;  /* 0x0000000806077824 */ /* 0x000fe200078e0203 */
[----:B------:R-:W-:-:S04]  /*155e0*/  SHF.L.U32 R0, R5, 0x1f, RZ ;  /* 0x0000001f05007819 */ /* 0x000fc800000006ff */
[----:B------:R-:W0:Y:S02]  /*155f0*/  SYNCS.PHASECHK.TRANS64.TRYWAIT P0, [R7+URZ], R0 ;  /* 0x00000000070075a7 */ /* 0x000e24000800017f */
[----:B0-----:R-:W-:Y:S05]  /*15600*/  @!P0 BRA `(.L_x_501) ;  /* 0x0000000000c88947 */ /* 0x001fea0003800000 */
.L_x_511:
[----:B0-----:R-:W-:-:S05]  /*15610*/  VIADD R0, R6, 0x1 ;  /* 0x0000000106007836 */ /* 0x001fca0000000000 */
[----:B------:R-:W-:-:S04]  /*15620*/  ISETP.NE.AND P0, PT, R0, 0x3, PT ;  /* 0x000000030000780c */ /* 0x000fc80003f05270 */
[----:B------:R-:W-:Y:S02]  /*15630*/  SEL R2, RZ, 0x1, P0 ;  /* 0x00000001ff027807 */ /* 0x000fe40000000000 */
[----:B------:R-:W-:Y:S02]  /*15640*/  SEL R0, R0, RZ, P0 ;  /* 0x000000ff00007207 */ /* 0x000fe40000000000 */
[----:B------:R-:W-:-:S03]  /*15650*/  LOP3.LUT R2, R5, R2, RZ, 0x3c, !PT ;  /* 0x0000000205027212 */ /* 0x000fc600078e3cff */
[----:B------:R-:W-:Y:S01]  /*15660*/  IMAD R3, R0, 0x8, R3 ;  /* 0x0000000800037824 */ /* 0x000fe200078e0203 */
[----:B------:R-:W-:-:S07]  /*15670*/  SHF.L.U32 R0, R2, 0x1f, RZ ;  /* 0x0000001f02007819 */ /* 0x000fce00000006ff */
.L_x_502:
[----:B0-----:R0:W1:Y:S02]  /*15680*/  SYNCS.PHASECHK.TRANS64.TRYWAIT P0, [R3+URZ], R0 ;  /* 0x00000000030075a7 */ /* 0x001064000800017f */
[----:B-1----:R-:W-:Y:S05]  /*15690*/  @!P0 NANOSLEEP.SYNCS 0x989680 ;  /* 0x009896800000895d */ /* 0x002fea0003900000 */
[----:B------:R-:W1:Y:S02]  /*156a0*/  @!P0 SYNCS.PHASECHK.TRANS64 P0, [R3+URZ], R0 ;  /* 0x00000000030085a7 */ /* 0x000e64000800007f */
[----:B-1----:R-:W-:Y:S05]  /*156b0*/  @!P0 BRA `(.L_x_502) ;  /* 0xfffffffc00f08947 */ /* 0x002fea000383ffff */
.L_x_498:
[----:B------:R-:W-:Y:S05]  /*156c0*/  BSYNC B0 ;  /* 0x0000000000007941 */ /* 0x000fea0003800000 */
.L_x_497:
[----:B------:R-:W-:Y:S05]  /*156d0*/  EXIT ;  /* 0x000000000000794d */ /* 0x000fea0003800000 */
.L_x_21:
[----:B-1----:R1:W2:Y:S02]  /*156e0*/  SYNCS.PHASECHK.TRANS64.TRYWAIT P1, [R3+URZ], R0 ;  /* 0x00000000030075a7 */ /* 0x0022a4000802017f */
[----:B--2---:R-:W-:Y:S05]  /*156f0*/  @!P1 NANOSLEEP.SYNCS 0x989680 ;  /* 0x009896800000995d */ /* 0x004fea0003900000 */
[----:B------:R-:W2:Y:S02]  /*15700*/  @!P1 SYNCS.PHASECHK.TRANS64 P1, [R3+URZ], R0 ;  /* 0x00000000030095a7 */ /* 0x000ea4000802007f */
[----:B--2---:R-:W-:Y:S05]  /*15710*/  @!P1 BRA `(.L_x_21) ;  /* 0xfffffffc00f09947 */ /* 0x004fea000383ffff */
[----:B------:R-:W-:Y:S05]  /*15720*/  BRA `(.L_x_20) ;  /* 0xfffffebc00dc7947 */ /* 0x000fea000383ffff */
.L_x_26:
[----:B-1----:R-:W-:-:S04]  /*15730*/  IMAD.U32 R4, RZ, RZ, UR4 ;  /* 0x00000004ff047e24 */ /* 0x002fc8000f8e00ff */
[----:B------:R1:W2:Y:S03]  /*15740*/  SYNCS.PHASECHK.TRANS64.TRYWAIT P1, [R4+URZ], R3 ;  /* 0x00000003040075a7 */ /* 0x0002a6000802017f */
[----:B--2---:R-:W-:Y:S05]  /*15750*/  @!P1 NANOSLEEP.SYNCS 0x989680 ;  /* 0x009896800000995d */ /* 0x004fea0003900000 */
[----:B------:R-:W2:Y:S02]  /*15760*/  @!P1 SYNCS.PHASECHK.TRANS64 P1, [R4+URZ], R3 ;  /* 0x00000003040095a7 */ /* 0x000ea4000802007f */
[----:B--2---:R-:W-:Y:S05]  /*15770*/  @!P1 BRA `(.L_x_26) ;  /* 0xfffffffc00ec9947 */ /* 0x004fea000383ffff */
[----:B------:R-:W-:Y:S05]  /*15780*/  BRA `(.L_x_25) ;  /* 0xfffffedc00c87947 */ /* 0x000fea000383ffff */
.L_x_485:
[----:B------:R-:W-:Y:S01]  /*15790*/  BSSY B1, `(.L_x_503) ;  /* 0x0000006000017945 */ /* 0x000fe20003800000 */
[----:B------:R-:W-:-:S07]  /*157a0*/  IMAD.MOV.U32 R15, RZ, RZ, -0x1 ;  /* 0xffffffffff0f7424 */ /* 0x000fce00078e00ff */
[----:B------:R-:W-:Y:S05]  /*157b0*/  WARPSYNC.COLLECTIVE R15, `(.L_x_504) ;  /* 0x000000000f0c7348 */ /* 0x000fea0003c00000 */
[----:B------:R-:W-:Y:S02]  /*157c0*/  ELECT P6, UR62, PT ;  /* 0x00000000003e782f */ /* 0x000fe400038c0000 */
[----:B------:R-:W-:Y:S01]  /*157d0*/  MOV R14, UR62 ;  /* 0x0000003e000e7c02 */ /* 0x000fe20008000f00 */
[----:B------:R-:W-:Y:S10]  /*157e0*/  ENDCOLLECTIVE ;  /* 0x000000000000791b */ /* 0x000ff40003800000 */
.L_x_504:
[----:B------:R-:W-:Y:S05]  /*157f0*/  BSYNC B1 ;  /* 0x0000000000017941 */ /* 0x000fea0003800000 */
.L_x_503:
[----:B------:R-:W-:Y:S05]  /*15800*/  BRA `(.L_x_505) ;  /* 0xfffffff000247947 */ /* 0x000fea000383ffff */
.L_x_488:
[----:B0-----:R0:W2:Y:S02]  /*15810*/  SYNCS.PHASECHK.TRANS64.TRYWAIT P0, [R7+URZ+0x18], R12 ;  /* 0x0000180c070075a7 */ /* 0x0010a4000800017f */
[----:B--2---:R-:W-:Y:S05]  /*15820*/  @!P0 NANOSLEEP.SYNCS 0x989680 ;  /* 0x009896800000895d */ /* 0x004fea0003900000 */
[----:B------:R-:W2:Y:S02]  /*15830*/  @!P0 SYNCS.PHASECHK.TRANS64 P0, [R7+URZ+0x18], R12 ;  /* 0x0000180c070085a7 */ /* 0x000ea4000800007f */
[----:B--2---:R-:W-:Y:S05]  /*15840*/  @!P0 BRA `(.L_x_488) ;  /* 0xfffffffc00f08947 */ /* 0x004fea000383ffff */
[----:B------:R-:W-:Y:S05]  /*15850*/  BRA `(.L_x_506) ;  /* 0xfffffff000647947 */ /* 0x000fea000383ffff */
.L_x_496:
[----:B------:R-:W-:Y:S01]  /*15860*/  BSSY B0, `(.L_x_507) ;  /* 0x0000006000007945 */ /* 0x000fe20003800000 */
[----:B------:R-:W-:-:S07]  /*15870*/  IMAD.MOV.U32 R15, RZ, RZ, -0x1 ;  /* 0xffffffffff0f7424 */ /* 0x000fce00078e00ff */
[----:B------:R-:W-:Y:S05]  /*15880*/  WARPSYNC.COLLECTIVE R15, `(.L_x_508) ;  /* 0x000000000f0c7348 */ /* 0x000fea0003c00000 */
[----:B------:R-:W-:Y:S02]  /*15890*/  ELECT P6, UR62, PT ;  /* 0x00000000003e782f */ /* 0x000fe400038c0000 */
[----:B------:R-:W-:Y:S01]  /*158a0*/  MOV R14, UR62 ;  /* 0x0000003e000e7c02 */ /* 0x000fe20008000f00 */
[----:B------:R-:W-:Y:S10]  /*158b0*/  ENDCOLLECTIVE ;  /* 0x000000000000791b */ /* 0x000ff40003800000 */
.L_x_508:
[----:B------:R-:W-:Y:S05]  /*158c0*/  BSYNC B0 ;  /* 0x0000000000007941 */ /* 0x000fea0003800000 */
.L_x_507:
[----:B------:R-:W-:Y:S05]  /*158d0*/  BRA `(.L_x_509) ;  /* 0xfffffff800ec7947 */ /* 0x000fea000383ffff */
.L_x_500:
[----:B0-----:R0:W1:Y:S02]  /*158e0*/  SYNCS.PHASECHK.TRANS64.TRYWAIT P0, [R5+URZ], R2 ;  /* 0x00000002050075a7 */ /* 0x001064000800017f */
[----:B-1----:R-:W-:Y:S05]  /*158f0*/  @!P0 NANOSLEEP.SYNCS 0x989680 ;  /* 0x009896800000895d */ /* 0x002fea0003900000 */
[----:B------:R-:W1:Y:S02]  /*15900*/  @!P0 SYNCS.PHASECHK.TRANS64 P0, [R5+URZ], R2 ;  /* 0x00000002050085a7 */ /* 0x000e64000800007f */
[----:B-1----:R-:W-:Y:S05]  /*15910*/  @!P0 BRA `(.L_x_500) ;  /* 0xfffffffc00f08947 */ /* 0x002fea000383ffff */
[----:B------:R-:W-:Y:S05]  /*15920*/  BRA `(.L_x_510) ;  /* 0xfffffffc00147947 */ /* 0x000fea000383ffff */
.L_x_501:
[----:B0-----:R0:W1:Y:S02]  /*15930*/  SYNCS.PHASECHK.TRANS64.TRYWAIT P0, [R7+URZ], R0 ;  /* 0x00000000070075a7 */ /* 0x001064000800017f */
[----:B-1----:R-:W-:Y:S05]  /*15940*/  @!P0 NANOSLEEP.SYNCS 0x989680 ;  /* 0x009896800000895d */ /* 0x002fea0003900000 */
[----:B------:R-:W1:Y:S02]  /*15950*/  @!P0 SYNCS.PHASECHK.TRANS64 P0, [R7+URZ], R0 ;  /* 0x00000000070085a7 */ /* 0x000e64000800007f */
[----:B-1----:R-:W-:Y:S05]  /*15960*/  @!P0 BRA `(.L_x_501) ;  /* 0xfffffffc00f08947 */ /* 0x002fea000383ffff */
[----:B------:R-:W-:Y:S05]  /*15970*/  BRA `(.L_x_511) ;  /* 0xfffffffc00247947 */ /* 0x000fea000383ffff */
.L_x_512:
[----:B------:R-:W-:-:S00]  /*15980*/  BRA `(.L_x_512) ;  /* 0xfffffffc00fc7947 */ /* 0x000fc0000383ffff */
[----:B------:R-:W-:-:S00]  /*15990*/  NOP ;  /* 0x0000000000007918 */ /* 0x000fc00000000000 */
        /* <DEDUP_REMOVED lines=14> */
.L_x_513:


//--------------------- .nv.global.init           --------------------------
	.section	.nv.global.init,"aw",@progbits
.nv.global.init:
	.type		$str$22,@object
	.size		$str$22,($str$23 - $str$22)
$str$22:
        /*0000*/ 	.byte	0x6b, 0x5f, 0x74, 0x69, 0x6c, 0x65, 0x5f, 0x63, 0x6f, 0x75, 0x6e, 0x74, 0x20, 0x3e, 0x3d, 0x20
        /*0010*/ 	.byte	0x31, 0x00
	.type		$str$23,@object
	.size		$str$23,(__unnamed_1 - $str$23)
$str$23:
        /*0012*/ 	.byte	0x2f, 0x74, 0x6d, 0x70, 0x2f, 0x63, 0x75, 0x74, 0x6c, 0x61, 0x73, 0x73, 0x5f, 0x73, 0x77, 0x65
        /*0022*/ 	.byte	0x65, 0x70, 0x5f, 0x73, 0x72, 0x63, 0x2f, 0x69, 0x6e, 0x63, 0x6c, 0x75, 0x64, 0x65, 0x2f, 0x63
        /*0032*/ 	.byte	0x75, 0x74, 0x6c, 0x61, 0x73, 0x73, 0x2f, 0x67, 0x65, 0x6d, 0x6d, 0x2f, 0x63, 0x6f, 0x6c, 0x6c
        /*0042*/ 	.byte	0x65, 0x63, 0x74, 0x69, 0x76, 0x65, 0x2f, 0x73, 0x6d, 0x39, 0x30, 0x5f, 0x6d, 0x6d, 0x61, 0x5f
        /*0052*/ 	.byte	0x74, 0x6d, 0x61, 0x5f, 0x67, 0x6d, 0x6d, 0x61, 0x5f, 0x73, 0x73, 0x5f, 0x77, 0x61, 0x72, 0x70
        /*0062*/ 	.byte	0x73, 0x70, 0x65, 0x63, 0x69, 0x61, 0x6c, 0x69, 0x7a, 0x65, 0x64, 0x2e, 0x68, 0x70, 0x70, 0x00
	.type		__unnamed_1,@object
	.size		__unnamed_1,(.L_0 - __unnamed_1)
__unnamed_1:
        /* <DEDUP_REMOVED lines=182> */
.L_0:


//--------------------- .nv.shared._ZN7cutlass13device_kernelINS_4gemm6kernel13GemmUniversalIN4cute5tupleIJiiiiEEENS1_10collective13CollectiveMmaINS1_34MainloopSm90TmaGmmaWarpSpecializedILi3ENS5_IJNS4_1CILi2EEENSA_ILi1EEESC_EEENS1_35KernelTmaWarpSpecializedCooperativeEEENS5_IJNSA_ILi256EEENSA_ILi224EEENSA_ILi64EEEEEENS_10bfloat16_tENS5_IJlSC_lEEESK_SL_NS4_8TiledMMAINS4_8MMA_AtomIJNS4_4SM904GMMA27MMA_64x32x16_F32BF16BF16_SSILNSP_5MajorE0ELSR_0ELNSP_7ScaleInE1ELSS_1EEEEEENS4_6LayoutISD_NS5_IJSC_NSA_ILi0EEESW_EEEEENS5_IJNS4_10UnderscoreESZ_SZ_EEEEENS4_13SM90_TMA_LOADENS4_14ComposedLayoutINS4_7SwizzleILi3ELi4ELi3EEENS4_18smem_ptr_flag_bitsILi16EEENSV_INS5_IJNSA_ILi8EEESI_EEENS5_IJSI_SC_EEEEEEEvNS4_8identityENS4_23SM90_TMA_LOAD_MULTICASTES1C_vS1D_EENS_8epilogue10collective6detail29Sm90TmaWarpSpecializedAdapterINS1H_15DefaultEpilogueISK_SL_SL_NS1G_6thread17LinearCombinationISK_Li1EffLNS1L_9ScaleType4KindE0ELNS_15FloatRoundStyleE2ESK_EENS1_15EpilogueDefaultEEEEEvvEEEEvNT_6ParamsE --------------------------
	.section	.nv.shared._ZN7cutlass13device_kernelINS_4gemm6kernel13GemmUniversalIN4cute5tupleIJiiiiEEENS1_10collective13CollectiveMmaINS1_34MainloopSm90TmaGmmaWarpSpecializedILi3ENS5_IJNS4_1CILi2EEENSA_ILi1EEESC_EEENS1_35KernelTmaWarpSpecializedCooperativeEEENS5_IJNSA_ILi256EEENSA_ILi224EEENSA_ILi64EEEEEENS_10bfloat16_tENS5_IJlSC_lEEESK_SL_NS4_8TiledMMAINS4_8MMA_AtomIJNS4_4SM904GMMA27MMA_64x32x16_F32BF16BF16_SSILNSP_5MajorE0ELSR_0ELNSP_7ScaleInE1ELSS_1EEEEEENS4_6LayoutISD_NS5_IJSC_NSA_ILi0EEESW_EEEEENS5_IJNS4_10UnderscoreESZ_SZ_EEEEENS4_13SM90_TMA_LOADENS4_14ComposedLayoutINS4_7SwizzleILi3ELi4ELi3EEENS4_18smem_ptr_flag_bitsILi16EEENSV_INS5_IJNSA_ILi8EEESI_EEENS5_IJSI_SC_EEEEEEEvNS4_8identityENS4_23SM90_TMA_LOAD_MULTICASTES1C_vS1D_EENS_8epilogue10collective6detail29Sm90TmaWarpSpecializedAdapterINS1H_15DefaultEpilogueISK_SL_SL_NS1G_6thread17LinearCombinationISK_Li1EffLNS1L_9ScaleType4KindE0ELNS_15FloatRoundStyleE2ESK_EENS1_15EpilogueDefaultEEEEEvvEEEEvNT_6ParamsE,"aw",@nobits
	.sectionflags	@""
	.align	16
	.zero		1024


//--------------------- .nv.shared.reserved.0     --------------------------
	.section	.nv.shared.reserved.0,"aw",@nobits
	.weak		__nv_reservedSMEM_offset_0_alias
	.size		__nv_reservedSMEM_offset_0_alias, 0, 0
	.other		__nv_reservedSMEM_offset_0_alias,@"STO_CUDA_RESERVED_SHARED STV_DEFAULT"
__nv_reservedSMEM_offset_0_alias:
	.zero		0


//--------------------- .nv.global                --------------------------
	.section	.nv.global,"aw",@nobits
.nv.global:
	.type		_ZN39_INTERNAL_ac30f758_4_k_cu_2ee35442_70684cute1_E,@object
	.size		_ZN39_INTERNAL_ac30f758_4_k_cu_2ee35442_70684cute1_E,(_ZN39_INTERNAL_ac30f758_4_k_cu_2ee35442_70684cuda3std3__45__cpo6cbeginE - _ZN39_INTERNAL_ac30f758_4_k_cu_2ee35442_70684cute1_E)
_ZN39_INTERNAL_ac30f758_4_k_cu_2ee35442_70684cute1_E:
	.zero		1
	.type		_ZN39_INTERNAL_ac30f758_4_k_cu_2ee35442_70684cuda3std3__45__cpo6cbeginE,@object
	.size		_ZN39_INTERNAL_ac30f758_4_k_cu_2ee35442_70684cuda3std3__45__cpo6cbeginE,(_ZN39_INTERNAL_ac30f758_4_k_cu_2ee35442_70684cuda3std3__48in_placeE - _ZN39_INTERNAL_ac30f758_4_k_cu_2ee35442_70684cuda3std3__45__cpo6cbeginE)
_ZN39_INTERNAL_ac30f758_4_k_cu_2ee35442_70684cuda3std3__45__cpo6cbeginE:
	.zero		1
	.type		_ZN39_INTERNAL_ac30f758_4_k_cu_2ee35442_70684cuda3std3__48in_placeE,@object
	.size		_ZN39_INTERNAL_ac30f758_4_k_cu_2ee35442_70684cuda3std3__48in_placeE,(_ZN39_INTERNAL_ac30f758_4_k_cu_2ee35442_70684cuda3std6ranges3__45__cpo9iter_moveE - _ZN39_INTERNAL_ac30f758_4_k_cu_2ee35442_70684cuda3std3__48in_placeE)
_ZN39_INTERNAL_ac30f758_4_k_cu_2ee35442_70684cuda3std3__48in_placeE:
	.zero		1
	.type		_ZN39_INTERNAL_ac30f758_4_k_cu_2ee35442_70684cuda3std6ranges3__45__cpo9iter_moveE,@object
	.size		_ZN39_INTERNAL_ac30f758_4_k_cu_2ee35442_70684cuda3std6ranges3__45__cpo9iter_moveE,(_ZN39_INTERNAL_ac30f758_4_k_cu_2ee35442_70684cuda3std3__45__cpo5beginE - _ZN39_INTERNAL_ac30f758_4_k_cu_2ee35442_70684cuda3std6ranges3__45__cpo9iter_moveE)
_ZN39_INTERNAL_ac30f758_4_k_cu_2ee35442_70684cuda3std6ranges3__45__cpo9iter_moveE:
	.zero		1
	.type		_ZN39_INTERNAL_ac30f758_4_k_cu_2ee35442_70684cuda3std3__45__cpo5beginE,@object
	.size		_ZN39_INTERNAL_ac30f758_4_k_cu_2ee35442_70684cuda3std3__45__cpo5beginE,(_ZN39_INTERNAL_ac30f758_4_k_cu_2ee35442_70684cuda3std3__441_GLOBAL__N__ac30f758_4_k_cu_2ee35442_70686ignoreE - _ZN39_INTERNAL_ac30f758_4_k_cu_2ee35442_70684cuda3std3__45__cpo5beginE)
_ZN39_INTERNAL_ac30f758_4_k_cu_2ee35442_70684cuda3std3__45__cpo5beginE:
	.zero		1
	.type		_ZN39_INTERNAL_ac30f758_4_k_cu_2ee35442_70684cuda3std3__441_GLOBAL__N__ac30f758_4_k_cu_2ee35442_70686ignoreE,@object
	.size		_ZN39_INTERNAL_ac30f758_4_k_cu_2ee35442_70684cuda3std3__441_GLOBAL__N__ac30f758_4_k_cu_2ee35442_70686ignoreE,(_ZN39_INTERNAL_ac30f758_4_k_cu_2ee35442_70684cute7productE - _ZN39_INTERNAL_ac30f758_4_k_cu_2ee35442_70684cuda3std3__441_GLOBAL__N__ac30f758_4_k_cu_2ee35442_70686ignoreE)
_ZN39_INTERNAL_ac30f758_4_k_cu_2ee35442_70684cuda3std3__441_GLOBAL__N__ac30f758_4_k_cu_2ee35442_70686ignoreE:
	.zero		1
	.type		_ZN39_INTERNAL_ac30f758_4_k_cu_2ee35442_70684cute7productE,@object
	.size		_ZN39_INTERNAL_ac30f758_4_k_cu_2ee35442_70684cute7productE,(_ZN39_INTERNAL_ac30f758_4_k_cu_2ee35442_70684cuda3std3__45__cpo3endE - _ZN39_INTERNAL_ac30f758_4_k_cu_2ee35442_70684cute7productE)
_ZN39_INTERNAL_ac30f758_4_k_cu_2ee35442_70684cute7productE:
	.zero		1
	.type		_ZN39_INTERNAL_ac30f758_4_k_cu_2ee35442_70684cuda3std3__45__cpo3endE,@object
	.size		_ZN39_INTERNAL_ac30f758_4_k_cu_2ee35442_70684cuda3std3__45__cpo3endE,(_ZN39_INTERNAL_ac30f758_4_k_cu_2ee35442_70684cuda3std3__419piecewise_constructE - _ZN39_INTERNAL_ac30f758_4_k_cu_2ee35442_70684cuda3std3__45__cpo3endE)
_ZN39_INTERNAL_ac30f758_4_k_cu_2ee35442_70684cuda3std3__45__cpo3endE:
	.zero		1
	.type		_ZN39_INTERNAL_ac30f758_4_k_cu_2ee35442_70684cuda3std3__419piecewise_constructE,@object
	.size		_ZN39_INTERNAL_ac30f758_4_k_cu_2ee35442_70684cuda3std3__419piecewise_constructE,(_ZN39_INTERNAL_ac30f758_4_k_cu_2ee35442_70684cuda3std3__45__cpo4cendE - _ZN39_INTERNAL_ac30f758_4_k_cu_2ee35442_70684cuda3std3__419piecewise_constructE)
_ZN39_INTERNAL_ac30f758_4_k_cu_2ee35442_70684cuda3std3__419piecewise_constructE:
	.zero		1
	.type		_ZN39_INTERNAL_ac30f758_4_k_cu_2ee35442_70684cuda3std3__45__cpo4cendE,@object
	.size		_ZN39_INTERNAL_ac30f758_4_k_cu_2ee35442_70684cuda3std3__45__cpo4cendE,(_ZN39_INTERNAL_ac30f758_4_k_cu_2ee35442_70684cuda3std6ranges3__45__cpo4swapE - _ZN39_INTERNAL_ac30f758_4_k_cu_2ee35442_70684cuda3std3__45__cpo4cendE)
_ZN39_INTERNAL_ac30f758_4_k_cu_2ee35442_70684cuda3std3__45__cpo4cendE:
	.zero		1
	.type		_ZN39_INTERNAL_ac30f758_4_k_cu_2ee35442_70684cuda3std6ranges3__45__cpo4swapE,@object
	.size		_ZN39_INTERNAL_ac30f758_4_k_cu_2ee35442_70684cuda3std6ranges3__45__cpo4swapE,(.L_8 - _ZN39_INTERNAL_ac30f758_4_k_cu_2ee35442_70684cuda3std6ranges3__45__cpo4swapE)
_ZN39_INTERNAL_ac30f758_4_k_cu_2ee35442_70684cuda3std6ranges3__45__cpo4swapE:
	.zero		1
.L_8:


//--------------------- .nv.constant0._ZN7cutlass13device_kernelINS_4gemm6kernel13GemmUniversalIN4cute5tupleIJiiiiEEENS1_10collective13CollectiveMmaINS1_34MainloopSm90TmaGmmaWarpSpecializedILi3ENS5_IJNS4_1CILi2EEENSA_ILi1EEESC_EEENS1_35KernelTmaWarpSpecializedCooperativeEEENS5_IJNSA_ILi256EEENSA_ILi224EEENSA_ILi64EEEEEENS_10bfloat16_tENS5_IJlSC_lEEESK_SL_NS4_8TiledMMAINS4_8MMA_AtomIJNS4_4SM904GMMA27MMA_64x32x16_F32BF16BF16_SSILNSP_5MajorE0ELSR_0ELNSP_7ScaleInE1ELSS_1EEEEEENS4_6LayoutISD_NS5_IJSC_NSA_ILi0EEESW_EEEEENS5_IJNS4_10UnderscoreESZ_SZ_EEEEENS4_13SM90_TMA_LOADENS4_14ComposedLayoutINS4_7SwizzleILi3ELi4ELi3EEENS4_18smem_ptr_flag_bitsILi16EEENSV_INS5_IJNSA_ILi8EEESI_EEENS5_IJSI_SC_EEEEEEEvNS4_8identityENS4_23SM90_TMA_LOAD_MULTICASTES1C_vS1D_EENS_8epilogue10collective6detail29Sm90TmaWarpSpecializedAdapterINS1H_15DefaultEpilogueISK_SL_SL_NS1G_6thread17LinearCombinationISK_Li1EffLNS1L_9ScaleType4KindE0ELNS_15FloatRoundStyleE2ESK_EENS1_15EpilogueDefaultEEEEEvvEEEEvNT_6ParamsE --------------------------
	.section	.nv.constant0._ZN7cutlass13device_kernelINS_4gemm6kernel13GemmUniversalIN4cute5tupleIJiiiiEEENS1_10collective13CollectiveMmaINS1_34MainloopSm90TmaGmmaWarpSpecializedILi3ENS5_IJNS4_1CILi2EEENSA_ILi1EEESC_EEENS1_35KernelTmaWarpSpecializedCooperativeEEENS5_IJNSA_ILi256EEENSA_ILi224EEENSA_ILi64EEEEEENS_10bfloat16_tENS5_IJlSC_lEEESK_SL_NS4_8TiledMMAINS4_8MMA_AtomIJNS4_4SM904GMMA27MMA_64x32x16_F32BF16BF16_SSILNSP_5MajorE0ELSR_0ELNSP_7ScaleInE1ELSS_1EEEEEENS4_6LayoutISD_NS5_IJSC_NSA_ILi0EEESW_EEEEENS5_IJNS4_10UnderscoreESZ_SZ_EEEEENS4_13SM90_TMA_LOADENS4_14ComposedLayoutINS4_7SwizzleILi3ELi4ELi3EEENS4_18smem_ptr_flag_bitsILi16EEENSV_INS5_IJNSA_ILi8EEESI_EEENS5_IJSI_SC_EEEEEEEvNS4_8identityENS4_23SM90_TMA_LOAD_MULTICASTES1C_vS1D_EENS_8epilogue10collective6detail29Sm90TmaWarpSpecializedAdapterINS1H_15DefaultEpilogueISK_SL_SL_NS1G_6thread17LinearCombinationISK_Li1EffLNS1L_9ScaleType4KindE0ELNS_15FloatRoundStyleE2ESK_EENS1_15EpilogueDefaultEEEEEvvEEEEvNT_6ParamsE,"a",@progbits
	.sectionflags	@""
	.align	4
.nv.constant0._ZN7cutlass13device_kernelINS_4gemm6kernel13GemmUniversalIN4cute5tupleIJiiiiEEENS1_10collective13CollectiveMmaINS1_34MainloopSm90TmaGmmaWarpSpecializedILi3ENS5_IJNS4_1CILi2EEENSA_ILi1EEESC_EEENS1_35KernelTmaWarpSpecializedCooperativeEEENS5_IJNSA_ILi256EEENSA_ILi224EEENSA_ILi64EEEEEENS_10bfloat16_tENS5_IJlSC_lEEESK_SL_NS4_8TiledMMAINS4_8MMA_AtomIJNS4_4SM904GMMA27MMA_64x32x16_F32BF16BF16_SSILNSP_5MajorE0ELSR_0ELNSP_7ScaleInE1ELSS_1EEEEEENS4_6LayoutISD_NS5_IJSC_NSA_ILi0EEESW_EEEEENS5_IJNS4_10UnderscoreESZ_SZ_EEEEENS4_13SM90_TMA_LOADENS4_14ComposedLayoutINS4_7SwizzleILi3ELi4ELi3EEENS4_18smem_ptr_flag_bitsILi16EEENSV_INS5_IJNSA_ILi8EEESI_EEENS5_IJSI_SC_EEEEEEEvNS4_8identityENS4_23SM90_TMA_LOAD_MULTICASTES1C_vS1D_EENS_8epilogue10collective6detail29Sm90TmaWarpSpecializedAdapterINS1H_15DefaultEpilogueISK_SL_SL_NS1G_6thread17LinearCombinationISK_Li1EffLNS1L_9ScaleType4KindE0ELNS_15FloatRoundStyleE2ESK_EENS1_15EpilogueDefaultEEEEEvvEEEEvNT_6ParamsE:
	.zero		1664


//--------------------- SYMBOLS --------------------------

	.type		.nv.reservedSmem.offset0,@object
	.size		.nv.reservedSmem.offset0,0x4
	.type		__assertfail,@function
